//
// Generated by NVIDIA NVVM Compiler
//
// Compiler Build ID: CL-36424714
// Cuda compilation tools, release 13.0, V13.0.88
// Based on NVVM 20.0.0
//

.version 9.0
.target sm_100
.address_size 64

	// .globl	_Z15rellenarTableroPiiiiP17curandStateXORWOW
.global .align 4 .b8 precalc_xorwow_matrix[102400];
.global .align 4 .b8 precalc_xorwow_offset_matrix[102400];
.global .align 4 .b8 mrg32k3aM1[2304];
.global .align 4 .b8 mrg32k3aM2[2304];
.global .align 4 .b8 mrg32k3aM1SubSeq[2016];
.global .align 4 .b8 mrg32k3aM2SubSeq[2016];
.global .align 4 .b8 mrg32k3aM1Seq[2304];
.global .align 4 .b8 mrg32k3aM2Seq[2304];
.const .align 8 .b8 __cr_lgamma_table[72];
// _ZZ15eliminarBloquesPiiiiiE20posicionesEliminadas has been demoted

.visible .entry _Z15rellenarTableroPiiiiP17curandStateXORWOW(
	.param .u64 .ptr .align 1 _Z15rellenarTableroPiiiiP17curandStateXORWOW_param_0,
	.param .u32 _Z15rellenarTableroPiiiiP17curandStateXORWOW_param_1,
	.param .u32 _Z15rellenarTableroPiiiiP17curandStateXORWOW_param_2,
	.param .u32 _Z15rellenarTableroPiiiiP17curandStateXORWOW_param_3,
	.param .u64 .ptr .align 1 _Z15rellenarTableroPiiiiP17curandStateXORWOW_param_4
)
{
	.reg .pred 	%p<28>;
	.reg .b32 	%r<435>;
	.reg .b64 	%rd<24>;

	ld.param.u64 	%rd9, [_Z15rellenarTableroPiiiiP17curandStateXORWOW_param_0];
	ld.param.u32 	%r184, [_Z15rellenarTableroPiiiiP17curandStateXORWOW_param_1];
	ld.param.u32 	%r185, [_Z15rellenarTableroPiiiiP17curandStateXORWOW_param_2];
	ld.param.u32 	%r186, [_Z15rellenarTableroPiiiiP17curandStateXORWOW_param_3];
	ld.param.u64 	%rd10, [_Z15rellenarTableroPiiiiP17curandStateXORWOW_param_4];
	cvta.to.global.u64 	%rd11, %rd10;
	mov.u32 	%r187, %ctaid.x;
	mov.u32 	%r188, %ntid.x;
	mov.u32 	%r189, %tid.x;
	mad.lo.s32 	%r190, %r187, %r188, %r189;
	mov.u32 	%r191, %ctaid.y;
	mov.u32 	%r192, %ntid.y;
	mov.u32 	%r193, %tid.y;
	mad.lo.s32 	%r1, %r191, %r192, %r193;
	cvt.s64.s32 	%rd1, %r190;
	mul.wide.s32 	%rd12, %r190, 48;
	add.s64 	%rd2, %rd11, %rd12;
	mov.b32 	%r194, -1949925294;
	mov.b32 	%r195, 1583451989;
	st.global.v2.u32 	[%rd2], {%r195, %r194};
	mov.b32 	%r196, -123459836;
	mov.b32 	%r197, -1846483240;
	st.global.v2.u32 	[%rd2+8], {%r197, %r196};
	mov.b32 	%r198, -2067598762;
	mov.b32 	%r199, -589760388;
	st.global.v2.u32 	[%rd2+16], {%r199, %r198};
	setp.eq.s32 	%p1, %r190, 0;
	@%p1 bra 	$L__BB0_42;
	mov.b32 	%r341, 0;
	mov.u64 	%rd23, %rd1;
$L__BB0_2:
	and.b64  	%rd4, %rd23, 3;
	setp.eq.s64 	%p2, %rd4, 0;
	@%p2 bra 	$L__BB0_41;
	mul.wide.u32 	%rd13, %r341, 3200;
	mov.u64 	%rd14, precalc_xorwow_matrix;
	add.s64 	%rd5, %rd14, %rd13;
	cvt.u32.u64 	%r3, %rd4;
	mov.b32 	%r342, 0;
$L__BB0_4:
	mov.b32 	%r355, 0;
	mov.u32 	%r356, %r355;
	mov.u32 	%r357, %r355;
	mov.u32 	%r358, %r355;
	mov.u32 	%r359, %r355;
	mov.u32 	%r348, %r355;
$L__BB0_5:
	mul.wide.u32 	%rd15, %r348, 4;
	add.s64 	%rd16, %rd2, %rd15;
	ld.global.u32 	%r11, [%rd16+4];
	shl.b32 	%r12, %r348, 5;
	mov.b32 	%r354, 0;
$L__BB0_6:
	.pragma "nounroll";
	shr.u32 	%r204, %r11, %r354;
	and.b32  	%r205, %r204, 1;
	setp.eq.b32 	%p3, %r205, 1;
	not.pred 	%p4, %p3;
	add.s32 	%r206, %r12, %r354;
	mul.lo.s32 	%r207, %r206, 5;
	mul.wide.u32 	%rd17, %r207, 4;
	add.s64 	%rd6, %rd5, %rd17;
	@%p4 bra 	$L__BB0_8;
	ld.global.u32 	%r208, [%rd6];
	xor.b32  	%r359, %r359, %r208;
	ld.global.u32 	%r209, [%rd6+4];
	xor.b32  	%r358, %r358, %r209;
	ld.global.u32 	%r210, [%rd6+8];
	xor.b32  	%r357, %r357, %r210;
	ld.global.u32 	%r211, [%rd6+12];
	xor.b32  	%r356, %r356, %r211;
	ld.global.u32 	%r212, [%rd6+16];
	xor.b32  	%r355, %r355, %r212;
$L__BB0_8:
	and.b32  	%r214, %r204, 2;
	setp.eq.s32 	%p5, %r214, 0;
	@%p5 bra 	$L__BB0_10;
	ld.global.u32 	%r215, [%rd6+20];
	xor.b32  	%r359, %r359, %r215;
	ld.global.u32 	%r216, [%rd6+24];
	xor.b32  	%r358, %r358, %r216;
	ld.global.u32 	%r217, [%rd6+28];
	xor.b32  	%r357, %r357, %r217;
	ld.global.u32 	%r218, [%rd6+32];
	xor.b32  	%r356, %r356, %r218;
	ld.global.u32 	%r219, [%rd6+36];
	xor.b32  	%r355, %r355, %r219;
$L__BB0_10:
	and.b32  	%r221, %r204, 4;
	setp.eq.s32 	%p6, %r221, 0;
	@%p6 bra 	$L__BB0_12;
	ld.global.u32 	%r222, [%rd6+40];
	xor.b32  	%r359, %r359, %r222;
	ld.global.u32 	%r223, [%rd6+44];
	xor.b32  	%r358, %r358, %r223;
	ld.global.u32 	%r224, [%rd6+48];
	xor.b32  	%r357, %r357, %r224;
	ld.global.u32 	%r225, [%rd6+52];
	xor.b32  	%r356, %r356, %r225;
	ld.global.u32 	%r226, [%rd6+56];
	xor.b32  	%r355, %r355, %r226;
$L__BB0_12:
	and.b32  	%r228, %r204, 8;
	setp.eq.s32 	%p7, %r228, 0;
	@%p7 bra 	$L__BB0_14;
	ld.global.u32 	%r229, [%rd6+60];
	xor.b32  	%r359, %r359, %r229;
	ld.global.u32 	%r230, [%rd6+64];
	xor.b32  	%r358, %r358, %r230;
	ld.global.u32 	%r231, [%rd6+68];
	xor.b32  	%r357, %r357, %r231;
	ld.global.u32 	%r232, [%rd6+72];
	xor.b32  	%r356, %r356, %r232;
	ld.global.u32 	%r233, [%rd6+76];
	xor.b32  	%r355, %r355, %r233;
$L__BB0_14:
	and.b32  	%r235, %r204, 16;
	setp.eq.s32 	%p8, %r235, 0;
	@%p8 bra 	$L__BB0_16;
	ld.global.u32 	%r236, [%rd6+80];
	xor.b32  	%r359, %r359, %r236;
	ld.global.u32 	%r237, [%rd6+84];
	xor.b32  	%r358, %r358, %r237;
	ld.global.u32 	%r238, [%rd6+88];
	xor.b32  	%r357, %r357, %r238;
	ld.global.u32 	%r239, [%rd6+92];
	xor.b32  	%r356, %r356, %r239;
	ld.global.u32 	%r240, [%rd6+96];
	xor.b32  	%r355, %r355, %r240;
$L__BB0_16:
	and.b32  	%r242, %r204, 32;
	setp.eq.s32 	%p9, %r242, 0;
	@%p9 bra 	$L__BB0_18;
	ld.global.u32 	%r243, [%rd6+100];
	xor.b32  	%r359, %r359, %r243;
	ld.global.u32 	%r244, [%rd6+104];
	xor.b32  	%r358, %r358, %r244;
	ld.global.u32 	%r245, [%rd6+108];
	xor.b32  	%r357, %r357, %r245;
	ld.global.u32 	%r246, [%rd6+112];
	xor.b32  	%r356, %r356, %r246;
	ld.global.u32 	%r247, [%rd6+116];
	xor.b32  	%r355, %r355, %r247;
$L__BB0_18:
	and.b32  	%r249, %r204, 64;
	setp.eq.s32 	%p10, %r249, 0;
	@%p10 bra 	$L__BB0_20;
	ld.global.u32 	%r250, [%rd6+120];
	xor.b32  	%r359, %r359, %r250;
	ld.global.u32 	%r251, [%rd6+124];
	xor.b32  	%r358, %r358, %r251;
	ld.global.u32 	%r252, [%rd6+128];
	xor.b32  	%r357, %r357, %r252;
	ld.global.u32 	%r253, [%rd6+132];
	xor.b32  	%r356, %r356, %r253;
	ld.global.u32 	%r254, [%rd6+136];
	xor.b32  	%r355, %r355, %r254;
$L__BB0_20:
	and.b32  	%r256, %r204, 128;
	setp.eq.s32 	%p11, %r256, 0;
	@%p11 bra 	$L__BB0_22;
	ld.global.u32 	%r257, [%rd6+140];
	xor.b32  	%r359, %r359, %r257;
	ld.global.u32 	%r258, [%rd6+144];
	xor.b32  	%r358, %r358, %r258;
	ld.global.u32 	%r259, [%rd6+148];
	xor.b32  	%r357, %r357, %r259;
	ld.global.u32 	%r260, [%rd6+152];
	xor.b32  	%r356, %r356, %r260;
	ld.global.u32 	%r261, [%rd6+156];
	xor.b32  	%r355, %r355, %r261;
$L__BB0_22:
	and.b32  	%r263, %r204, 256;
	setp.eq.s32 	%p12, %r263, 0;
	@%p12 bra 	$L__BB0_24;
	ld.global.u32 	%r264, [%rd6+160];
	xor.b32  	%r359, %r359, %r264;
	ld.global.u32 	%r265, [%rd6+164];
	xor.b32  	%r358, %r358, %r265;
	ld.global.u32 	%r266, [%rd6+168];
	xor.b32  	%r357, %r357, %r266;
	ld.global.u32 	%r267, [%rd6+172];
	xor.b32  	%r356, %r356, %r267;
	ld.global.u32 	%r268, [%rd6+176];
	xor.b32  	%r355, %r355, %r268;
$L__BB0_24:
	and.b32  	%r270, %r204, 512;
	setp.eq.s32 	%p13, %r270, 0;
	@%p13 bra 	$L__BB0_26;
	ld.global.u32 	%r271, [%rd6+180];
	xor.b32  	%r359, %r359, %r271;
	ld.global.u32 	%r272, [%rd6+184];
	xor.b32  	%r358, %r358, %r272;
	ld.global.u32 	%r273, [%rd6+188];
	xor.b32  	%r357, %r357, %r273;
	ld.global.u32 	%r274, [%rd6+192];
	xor.b32  	%r356, %r356, %r274;
	ld.global.u32 	%r275, [%rd6+196];
	xor.b32  	%r355, %r355, %r275;
$L__BB0_26:
	and.b32  	%r277, %r204, 1024;
	setp.eq.s32 	%p14, %r277, 0;
	@%p14 bra 	$L__BB0_28;
	ld.global.u32 	%r278, [%rd6+200];
	xor.b32  	%r359, %r359, %r278;
	ld.global.u32 	%r279, [%rd6+204];
	xor.b32  	%r358, %r358, %r279;
	ld.global.u32 	%r280, [%rd6+208];
	xor.b32  	%r357, %r357, %r280;
	ld.global.u32 	%r281, [%rd6+212];
	xor.b32  	%r356, %r356, %r281;
	ld.global.u32 	%r282, [%rd6+216];
	xor.b32  	%r355, %r355, %r282;
$L__BB0_28:
	and.b32  	%r284, %r204, 2048;
	setp.eq.s32 	%p15, %r284, 0;
	@%p15 bra 	$L__BB0_30;
	ld.global.u32 	%r285, [%rd6+220];
	xor.b32  	%r359, %r359, %r285;
	ld.global.u32 	%r286, [%rd6+224];
	xor.b32  	%r358, %r358, %r286;
	ld.global.u32 	%r287, [%rd6+228];
	xor.b32  	%r357, %r357, %r287;
	ld.global.u32 	%r288, [%rd6+232];
	xor.b32  	%r356, %r356, %r288;
	ld.global.u32 	%r289, [%rd6+236];
	xor.b32  	%r355, %r355, %r289;
$L__BB0_30:
	and.b32  	%r291, %r204, 4096;
	setp.eq.s32 	%p16, %r291, 0;
	@%p16 bra 	$L__BB0_32;
	ld.global.u32 	%r292, [%rd6+240];
	xor.b32  	%r359, %r359, %r292;
	ld.global.u32 	%r293, [%rd6+244];
	xor.b32  	%r358, %r358, %r293;
	ld.global.u32 	%r294, [%rd6+248];
	xor.b32  	%r357, %r357, %r294;
	ld.global.u32 	%r295, [%rd6+252];
	xor.b32  	%r356, %r356, %r295;
	ld.global.u32 	%r296, [%rd6+256];
	xor.b32  	%r355, %r355, %r296;
$L__BB0_32:
	and.b32  	%r298, %r204, 8192;
	setp.eq.s32 	%p17, %r298, 0;
	@%p17 bra 	$L__BB0_34;
	ld.global.u32 	%r299, [%rd6+260];
	xor.b32  	%r359, %r359, %r299;
	ld.global.u32 	%r300, [%rd6+264];
	xor.b32  	%r358, %r358, %r300;
	ld.global.u32 	%r301, [%rd6+268];
	xor.b32  	%r357, %r357, %r301;
	ld.global.u32 	%r302, [%rd6+272];
	xor.b32  	%r356, %r356, %r302;
	ld.global.u32 	%r303, [%rd6+276];
	xor.b32  	%r355, %r355, %r303;
$L__BB0_34:
	and.b32  	%r305, %r204, 16384;
	setp.eq.s32 	%p18, %r305, 0;
	@%p18 bra 	$L__BB0_36;
	ld.global.u32 	%r306, [%rd6+280];
	xor.b32  	%r359, %r359, %r306;
	ld.global.u32 	%r307, [%rd6+284];
	xor.b32  	%r358, %r358, %r307;
	ld.global.u32 	%r308, [%rd6+288];
	xor.b32  	%r357, %r357, %r308;
	ld.global.u32 	%r309, [%rd6+292];
	xor.b32  	%r356, %r356, %r309;
	ld.global.u32 	%r310, [%rd6+296];
	xor.b32  	%r355, %r355, %r310;
$L__BB0_36:
	and.b32  	%r312, %r204, 32768;
	setp.eq.s32 	%p19, %r312, 0;
	@%p19 bra 	$L__BB0_38;
	ld.global.u32 	%r313, [%rd6+300];
	xor.b32  	%r359, %r359, %r313;
	ld.global.u32 	%r314, [%rd6+304];
	xor.b32  	%r358, %r358, %r314;
	ld.global.u32 	%r315, [%rd6+308];
	xor.b32  	%r357, %r357, %r315;
	ld.global.u32 	%r316, [%rd6+312];
	xor.b32  	%r356, %r356, %r316;
	ld.global.u32 	%r317, [%rd6+316];
	xor.b32  	%r355, %r355, %r317;
$L__BB0_38:
	add.s32 	%r354, %r354, 16;
	setp.ne.s32 	%p20, %r354, 32;
	@%p20 bra 	$L__BB0_6;
	mad.lo.s32 	%r318, %r348, -31, %r12;
	add.s32 	%r348, %r318, 1;
	setp.ne.s32 	%p21, %r348, 5;
	@%p21 bra 	$L__BB0_5;
	st.global.u32 	[%rd2+4], %r359;
	st.global.u32 	[%rd2+8], %r358;
	st.global.u32 	[%rd2+12], %r357;
	st.global.u32 	[%rd2+16], %r356;
	st.global.u32 	[%rd2+20], %r355;
	add.s32 	%r342, %r342, 1;
	setp.lt.u32 	%p22, %r342, %r3;
	@%p22 bra 	$L__BB0_4;
$L__BB0_41:
	shr.u64 	%rd7, %rd23, 2;
	add.s32 	%r341, %r341, 1;
	setp.gt.u64 	%p23, %rd23, 3;
	mov.u64 	%rd23, %rd7;
	@%p23 bra 	$L__BB0_2;
$L__BB0_42:
	cvt.u32.u64 	%r319, %rd1;
	mov.b32 	%r320, 0;
	st.global.v2.u32 	[%rd2+24], {%r320, %r320};
	st.global.u32 	[%rd2+32], %r320;
	mov.b64 	%rd18, 0;
	st.global.u64 	[%rd2+40], %rd18;
	setp.ge.s32 	%p24, %r319, %r185;
	setp.ge.s32 	%p25, %r1, %r184;
	or.pred  	%p26, %p24, %p25;
	@%p26 bra 	$L__BB0_45;
	mul.lo.s32 	%r183, %r185, %r1;
	add.s32 	%r322, %r183, %r319;
	cvta.to.global.u64 	%rd19, %rd9;
	mul.wide.s32 	%rd20, %r322, 4;
	add.s64 	%rd8, %rd19, %rd20;
	ld.global.u32 	%r323, [%rd8];
	setp.ne.s32 	%p27, %r323, 0;
	@%p27 bra 	$L__BB0_45;
	mul.wide.s32 	%rd21, %r183, 48;
	add.s64 	%rd22, %rd2, %rd21;
	ld.global.v2.u32 	{%r324, %r325}, [%rd22];
	shr.u32 	%r326, %r325, 2;
	xor.b32  	%r327, %r326, %r325;
	ld.global.v2.u32 	{%r328, %r329}, [%rd22+8];
	ld.global.v2.u32 	{%r330, %r331}, [%rd22+16];
	st.global.v2.u32 	[%rd22+8], {%r329, %r330};
	shl.b32 	%r332, %r331, 4;
	shl.b32 	%r333, %r327, 1;
	xor.b32  	%r334, %r333, %r332;
	xor.b32  	%r335, %r334, %r327;
	xor.b32  	%r336, %r335, %r331;
	st.global.v2.u32 	[%rd22+16], {%r331, %r336};
	add.s32 	%r337, %r324, 362437;
	st.global.v2.u32 	[%rd22], {%r337, %r328};
	add.s32 	%r338, %r336, %r337;
	rem.u32 	%r339, %r338, %r186;
	add.s32 	%r340, %r339, 1;
	st.global.u32 	[%rd8], %r340;
$L__BB0_45:
	ret;

}
	// .globl	_Z15eliminarBloquesPiiiii
.visible .entry _Z15eliminarBloquesPiiiii(
	.param .u64 .ptr .align 1 _Z15eliminarBloquesPiiiii_param_0,
	.param .u32 _Z15eliminarBloquesPiiiii_param_1,
	.param .u32 _Z15eliminarBloquesPiiiii_param_2,
	.param .u32 _Z15eliminarBloquesPiiiii_param_3,
	.param .u32 _Z15eliminarBloquesPiiiii_param_4
)
{
	.reg .pred 	%p<38>;
	.reg .b32 	%r<148>;
	.reg .b64 	%rd<43>;
	// demoted variable
	.shared .align 4 .u32 _ZZ15eliminarBloquesPiiiiiE20posicionesEliminadas;
	ld.param.u64 	%rd3, [_Z15eliminarBloquesPiiiii_param_0];
	ld.param.u32 	%r56, [_Z15eliminarBloquesPiiiii_param_1];
	ld.param.u32 	%r57, [_Z15eliminarBloquesPiiiii_param_2];
	ld.param.u32 	%r137, [_Z15eliminarBloquesPiiiii_param_3];
	ld.param.u32 	%r131, [_Z15eliminarBloquesPiiiii_param_4];
	cvta.to.global.u64 	%rd1, %rd3;
	mov.u32 	%r60, %tid.x;
	mov.u32 	%r61, %ctaid.x;
	mov.u32 	%r62, %ntid.x;
	mad.lo.s32 	%r1, %r61, %r62, %r60;
	mul.lo.s32 	%r2, %r137, %r56;
	add.s32 	%r63, %r2, %r131;
	mul.wide.s32 	%rd4, %r63, 4;
	add.s64 	%rd2, %rd1, %rd4;
	ld.global.u32 	%r3, [%rd2];
	mul.lo.s32 	%r4, %r57, %r56;
	setp.ge.s32 	%p1, %r1, %r4;
	setp.ne.s32 	%p2, %r1, %r137;
	or.pred  	%p3, %p1, %p2;
	@%p3 bra 	$L__BB1_21;
	setp.lt.s32 	%p20, %r131, 1;
	mov.u32 	%r142, %r131;
	@%p20 bra 	$L__BB1_5;
	add.s32 	%r5, %r2, -1;
	mov.u32 	%r128, %r131;
$L__BB1_3:
	add.s32 	%r95, %r5, %r128;
	mul.wide.s32 	%rd31, %r95, 4;
	add.s64 	%rd32, %rd1, %rd31;
	ld.global.u32 	%r96, [%rd32];
	setp.ne.s32 	%p21, %r96, %r3;
	mov.u32 	%r142, %r128;
	@%p21 bra 	$L__BB1_5;
	add.s32 	%r7, %r128, -1;
	setp.gt.u32 	%p22, %r128, 1;
	mov.b32 	%r142, 0;
	mov.u32 	%r128, %r7;
	@%p22 bra 	$L__BB1_3;
$L__BB1_5:
	add.s32 	%r9, %r57, -1;
	setp.ge.s32 	%p23, %r131, %r9;
	@%p23 bra 	$L__BB1_9;
	add.s32 	%r10, %r2, 1;
	mov.u32 	%r130, %r131;
$L__BB1_7:
	add.s32 	%r98, %r10, %r130;
	mul.wide.s32 	%rd33, %r98, 4;
	add.s64 	%rd34, %rd1, %rd33;
	ld.global.u32 	%r99, [%rd34];
	setp.ne.s32 	%p24, %r99, %r3;
	mov.u32 	%r131, %r130;
	@%p24 bra 	$L__BB1_9;
	add.s32 	%r130, %r130, 1;
	setp.ne.s32 	%p25, %r130, %r9;
	mov.u32 	%r131, %r9;
	@%p25 bra 	$L__BB1_7;
$L__BB1_9:
	setp.le.s32 	%p26, %r131, %r142;
	@%p26 bra 	$L__BB1_40;
	sub.s32 	%r100, %r131, %r142;
	add.s32 	%r14, %r100, 1;
	and.b32  	%r15, %r14, 7;
	setp.lt.u32 	%p27, %r100, 7;
	@%p27 bra 	$L__BB1_13;
	add.s32 	%r133, %r142, %r2;
	and.b32  	%r101, %r14, -8;
	neg.s32 	%r132, %r101;
$L__BB1_12:
	.pragma "nounroll";
	mul.wide.s32 	%rd35, %r133, 4;
	add.s64 	%rd36, %rd1, %rd35;
	mov.b32 	%r102, 0;
	st.global.u32 	[%rd36], %r102;
	atom.shared.add.u32 	%r103, [_ZZ15eliminarBloquesPiiiiiE20posicionesEliminadas], 1;
	st.global.u32 	[%rd36+4], %r102;
	atom.shared.add.u32 	%r104, [_ZZ15eliminarBloquesPiiiiiE20posicionesEliminadas], 1;
	st.global.u32 	[%rd36+8], %r102;
	atom.shared.add.u32 	%r105, [_ZZ15eliminarBloquesPiiiiiE20posicionesEliminadas], 1;
	st.global.u32 	[%rd36+12], %r102;
	atom.shared.add.u32 	%r106, [_ZZ15eliminarBloquesPiiiiiE20posicionesEliminadas], 1;
	st.global.u32 	[%rd36+16], %r102;
	atom.shared.add.u32 	%r107, [_ZZ15eliminarBloquesPiiiiiE20posicionesEliminadas], 1;
	st.global.u32 	[%rd36+20], %r102;
	atom.shared.add.u32 	%r108, [_ZZ15eliminarBloquesPiiiiiE20posicionesEliminadas], 1;
	st.global.u32 	[%rd36+24], %r102;
	atom.shared.add.u32 	%r109, [_ZZ15eliminarBloquesPiiiiiE20posicionesEliminadas], 1;
	st.global.u32 	[%rd36+28], %r102;
	atom.shared.add.u32 	%r110, [_ZZ15eliminarBloquesPiiiiiE20posicionesEliminadas], 1;
	add.s32 	%r142, %r142, 8;
	add.s32 	%r133, %r133, 8;
	add.s32 	%r132, %r132, 8;
	setp.eq.s32 	%p28, %r132, 0;
	@%p28 bra 	$L__BB1_13;
	bra.uni 	$L__BB1_12;
$L__BB1_13:
	setp.eq.s32 	%p29, %r15, 0;
	@%p29 bra 	$L__BB1_40;
	and.b32  	%r44, %r14, 3;
	setp.lt.u32 	%p30, %r15, 4;
	@%p30 bra 	$L__BB1_16;
	add.s32 	%r111, %r142, %r2;
	mul.wide.s32 	%rd37, %r111, 4;
	add.s64 	%rd38, %rd1, %rd37;
	mov.b32 	%r112, 0;
	st.global.u32 	[%rd38], %r112;
	atom.shared.add.u32 	%r113, [_ZZ15eliminarBloquesPiiiiiE20posicionesEliminadas], 1;
	st.global.u32 	[%rd38+4], %r112;
	atom.shared.add.u32 	%r114, [_ZZ15eliminarBloquesPiiiiiE20posicionesEliminadas], 1;
	st.global.u32 	[%rd38+8], %r112;
	atom.shared.add.u32 	%r115, [_ZZ15eliminarBloquesPiiiiiE20posicionesEliminadas], 1;
	st.global.u32 	[%rd38+12], %r112;
	atom.shared.add.u32 	%r116, [_ZZ15eliminarBloquesPiiiiiE20posicionesEliminadas], 1;
	add.s32 	%r142, %r142, 4;
$L__BB1_16:
	setp.eq.s32 	%p31, %r44, 0;
	@%p31 bra 	$L__BB1_40;
	setp.eq.s32 	%p32, %r44, 1;
	@%p32 bra 	$L__BB1_19;
	add.s32 	%r117, %r142, %r2;
	mul.wide.s32 	%rd39, %r117, 4;
	add.s64 	%rd40, %rd1, %rd39;
	mov.b32 	%r118, 0;
	st.global.u32 	[%rd40], %r118;
	atom.shared.add.u32 	%r119, [_ZZ15eliminarBloquesPiiiiiE20posicionesEliminadas], 1;
	st.global.u32 	[%rd40+4], %r118;
	atom.shared.add.u32 	%r120, [_ZZ15eliminarBloquesPiiiiiE20posicionesEliminadas], 1;
	add.s32 	%r142, %r142, 2;
$L__BB1_19:
	and.b32  	%r121, %r14, 1;
	setp.eq.b32 	%p33, %r121, 1;
	not.pred 	%p34, %p33;
	@%p34 bra 	$L__BB1_40;
	add.s32 	%r122, %r142, %r2;
	mul.wide.s32 	%rd41, %r122, 4;
	add.s64 	%rd42, %rd1, %rd41;
	mov.b32 	%r123, 0;
	st.global.u32 	[%rd42], %r123;
	atom.shared.add.u32 	%r124, [_ZZ15eliminarBloquesPiiiiiE20posicionesEliminadas], 1;
	bra.uni 	$L__BB1_40;
$L__BB1_21:
	setp.ge.s32 	%p4, %r1, %r4;
	setp.ne.s32 	%p5, %r1, %r131;
	or.pred  	%p6, %p4, %p5;
	@%p6 bra 	$L__BB1_40;
	min.s32 	%r24, %r137, 0;
	mov.u32 	%r135, %r137;
$L__BB1_23:
	mov.u32 	%r25, %r135;
	setp.lt.s32 	%p7, %r25, 1;
	mov.u32 	%r145, %r24;
	@%p7 bra 	$L__BB1_25;
	add.s32 	%r135, %r25, -1;
	mad.lo.s32 	%r64, %r135, %r56, %r131;
	mul.wide.s32 	%rd5, %r64, 4;
	add.s64 	%rd6, %rd1, %rd5;
	ld.global.u32 	%r65, [%rd6];
	setp.eq.s32 	%p8, %r65, %r3;
	mov.u32 	%r145, %r25;
	@%p8 bra 	$L__BB1_23;
$L__BB1_25:
	add.s32 	%r66, %r56, -1;
	max.s32 	%r28, %r137, %r66;
$L__BB1_26:
	mov.u32 	%r29, %r137;
	setp.eq.s32 	%p9, %r29, %r28;
	mov.u32 	%r138, %r28;
	@%p9 bra 	$L__BB1_28;
	add.s32 	%r137, %r29, 1;
	mad.lo.s32 	%r67, %r56, %r29, %r56;
	add.s32 	%r68, %r67, %r131;
	mul.wide.s32 	%rd7, %r68, 4;
	add.s64 	%rd8, %rd1, %rd7;
	ld.global.u32 	%r69, [%rd8];
	setp.eq.s32 	%p10, %r69, %r3;
	mov.u32 	%r138, %r29;
	@%p10 bra 	$L__BB1_26;
$L__BB1_28:
	setp.le.s32 	%p11, %r138, %r145;
	@%p11 bra 	$L__BB1_40;
	sub.s32 	%r70, %r138, %r145;
	add.s32 	%r32, %r70, 1;
	and.b32  	%r33, %r32, 7;
	setp.lt.u32 	%p12, %r70, 7;
	@%p12 bra 	$L__BB1_32;
	mad.lo.s32 	%r140, %r145, %r56, %r131;
	shl.b32 	%r35, %r56, 3;
	and.b32  	%r71, %r32, -8;
	neg.s32 	%r139, %r71;
	mul.wide.s32 	%rd11, %r56, 4;
$L__BB1_31:
	.pragma "nounroll";
	mul.wide.s32 	%rd9, %r140, 4;
	add.s64 	%rd10, %rd1, %rd9;
	mov.b32 	%r72, 0;
	st.global.u32 	[%rd10], %r72;
	atom.shared.add.u32 	%r73, [_ZZ15eliminarBloquesPiiiiiE20posicionesEliminadas], 1;
	add.s64 	%rd12, %rd10, %rd11;
	st.global.u32 	[%rd12], %r72;
	atom.shared.add.u32 	%r74, [_ZZ15eliminarBloquesPiiiiiE20posicionesEliminadas], 1;
	add.s64 	%rd13, %rd12, %rd11;
	st.global.u32 	[%rd13], %r72;
	atom.shared.add.u32 	%r75, [_ZZ15eliminarBloquesPiiiiiE20posicionesEliminadas], 1;
	add.s64 	%rd14, %rd13, %rd11;
	st.global.u32 	[%rd14], %r72;
	atom.shared.add.u32 	%r76, [_ZZ15eliminarBloquesPiiiiiE20posicionesEliminadas], 1;
	add.s64 	%rd15, %rd14, %rd11;
	st.global.u32 	[%rd15], %r72;
	atom.shared.add.u32 	%r77, [_ZZ15eliminarBloquesPiiiiiE20posicionesEliminadas], 1;
	add.s64 	%rd16, %rd15, %rd11;
	st.global.u32 	[%rd16], %r72;
	atom.shared.add.u32 	%r78, [_ZZ15eliminarBloquesPiiiiiE20posicionesEliminadas], 1;
	add.s64 	%rd17, %rd16, %rd11;
	st.global.u32 	[%rd17], %r72;
	atom.shared.add.u32 	%r79, [_ZZ15eliminarBloquesPiiiiiE20posicionesEliminadas], 1;
	add.s64 	%rd18, %rd17, %rd11;
	st.global.u32 	[%rd18], %r72;
	atom.shared.add.u32 	%r80, [_ZZ15eliminarBloquesPiiiiiE20posicionesEliminadas], 1;
	add.s32 	%r145, %r145, 8;
	add.s32 	%r140, %r140, %r35;
	add.s32 	%r139, %r139, 8;
	setp.eq.s32 	%p13, %r139, 0;
	@%p13 bra 	$L__BB1_32;
	bra.uni 	$L__BB1_31;
$L__BB1_32:
	setp.eq.s32 	%p14, %r33, 0;
	@%p14 bra 	$L__BB1_40;
	and.b32  	%r50, %r32, 3;
	setp.lt.u32 	%p15, %r33, 4;
	@%p15 bra 	$L__BB1_35;
	mad.lo.s32 	%r81, %r145, %r56, %r131;
	mul.wide.s32 	%rd19, %r81, 4;
	add.s64 	%rd20, %rd1, %rd19;
	mov.b32 	%r82, 0;
	st.global.u32 	[%rd20], %r82;
	atom.shared.add.u32 	%r83, [_ZZ15eliminarBloquesPiiiiiE20posicionesEliminadas], 1;
	mul.wide.s32 	%rd21, %r56, 4;
	add.s64 	%rd22, %rd20, %rd21;
	st.global.u32 	[%rd22], %r82;
	atom.shared.add.u32 	%r84, [_ZZ15eliminarBloquesPiiiiiE20posicionesEliminadas], 1;
	add.s64 	%rd23, %rd22, %rd21;
	st.global.u32 	[%rd23], %r82;
	atom.shared.add.u32 	%r85, [_ZZ15eliminarBloquesPiiiiiE20posicionesEliminadas], 1;
	add.s64 	%rd24, %rd23, %rd21;
	st.global.u32 	[%rd24], %r82;
	atom.shared.add.u32 	%r86, [_ZZ15eliminarBloquesPiiiiiE20posicionesEliminadas], 1;
	add.s32 	%r145, %r145, 4;
$L__BB1_35:
	setp.eq.s32 	%p16, %r50, 0;
	@%p16 bra 	$L__BB1_40;
	setp.eq.s32 	%p17, %r50, 1;
	@%p17 bra 	$L__BB1_38;
	mad.lo.s32 	%r87, %r145, %r56, %r131;
	mul.wide.s32 	%rd25, %r87, 4;
	add.s64 	%rd26, %rd1, %rd25;
	mov.b32 	%r88, 0;
	st.global.u32 	[%rd26], %r88;
	atom.shared.add.u32 	%r89, [_ZZ15eliminarBloquesPiiiiiE20posicionesEliminadas], 1;
	mul.wide.s32 	%rd27, %r56, 4;
	add.s64 	%rd28, %rd26, %rd27;
	st.global.u32 	[%rd28], %r88;
	atom.shared.add.u32 	%r90, [_ZZ15eliminarBloquesPiiiiiE20posicionesEliminadas], 1;
	add.s32 	%r145, %r145, 2;
$L__BB1_38:
	and.b32  	%r91, %r32, 1;
	setp.eq.b32 	%p18, %r91, 1;
	not.pred 	%p19, %p18;
	@%p19 bra 	$L__BB1_40;
	mad.lo.s32 	%r92, %r145, %r56, %r131;
	mul.wide.s32 	%rd29, %r92, 4;
	add.s64 	%rd30, %rd1, %rd29;
	mov.b32 	%r93, 0;
	st.global.u32 	[%rd30], %r93;
	atom.shared.add.u32 	%r94, [_ZZ15eliminarBloquesPiiiiiE20posicionesEliminadas], 1;
$L__BB1_40:
	bar.sync 	0;
	ld.shared.u32 	%r55, [_ZZ15eliminarBloquesPiiiiiE20posicionesEliminadas];
	setp.eq.s32 	%p35, %r55, 6;
	@%p35 bra 	$L__BB1_43;
	setp.ne.s32 	%p36, %r55, 5;
	@%p36 bra 	$L__BB1_44;
	mov.b32 	%r126, 10;
	st.global.u32 	[%rd2], %r126;
	bra.uni 	$L__BB1_46;
$L__BB1_43:
	mov.b32 	%r125, 20;
	st.global.u32 	[%rd2], %r125;
	bra.uni 	$L__BB1_46;
$L__BB1_44:
	setp.lt.s32 	%p37, %r55, 7;
	@%p37 bra 	$L__BB1_46;
	add.s32 	%r127, %r3, 50;
	st.global.u32 	[%rd2], %r127;
$L__BB1_46:
	ret;

}
	// .globl	_Z12activarBombaPiibii
.visible .entry _Z12activarBombaPiibii(
	.param .u64 .ptr .align 1 _Z12activarBombaPiibii_param_0,
	.param .u32 _Z12activarBombaPiibii_param_1,
	.param .u8 _Z12activarBombaPiibii_param_2,
	.param .u32 _Z12activarBombaPiibii_param_3,
	.param .u32 _Z12activarBombaPiibii_param_4
)
{
	.reg .pred 	%p<4>;
	.reg .b16 	%rs<2>;
	.reg .b32 	%r<11>;
	.reg .b64 	%rd<7>;

	ld.param.u64 	%rd2, [_Z12activarBombaPiibii_param_0];
	ld.param.u32 	%r2, [_Z12activarBombaPiibii_param_1];
	ld.param.s8 	%rs1, [_Z12activarBombaPiibii_param_2];
	ld.param.u32 	%r3, [_Z12activarBombaPiibii_param_3];
	ld.param.u32 	%r4, [_Z12activarBombaPiibii_param_4];
	cvta.to.global.u64 	%rd1, %rd2;
	mov.u32 	%r1, %tid.x;
	setp.eq.s16 	%p1, %rs1, 0;
	@%p1 bra 	$L__BB2_3;
	max.s32 	%r5, %r2, %r1;
	setp.ge.s32 	%p2, %r5, %r3;
	@%p2 bra 	$L__BB2_5;
	mad.lo.s32 	%r6, %r4, %r2, %r1;
	mul.wide.s32 	%rd3, %r6, 4;
	add.s64 	%rd4, %rd1, %rd3;
	mov.b32 	%r7, 0;
	st.global.u32 	[%rd4], %r7;
	bra.uni 	$L__BB2_5;
$L__BB2_3:
	max.s32 	%r8, %r2, %r1;
	setp.ge.s32 	%p3, %r8, %r4;
	@%p3 bra 	$L__BB2_5;
	mad.lo.s32 	%r9, %r4, %r1, %r2;
	mul.wide.s32 	%rd5, %r9, 4;
	add.s64 	%rd6, %rd1, %rd5;
	mov.b32 	%r10, 0;
	st.global.u32 	[%rd6], %r10;
$L__BB2_5:
	ret;

}
	// .globl	_Z19activarRompecabezasPiiii
.visible .entry _Z19activarRompecabezasPiiii(
	.param .u64 .ptr .align 1 _Z19activarRompecabezasPiiii_param_0,
	.param .u32 _Z19activarRompecabezasPiiii_param_1,
	.param .u32 _Z19activarRompecabezasPiiii_param_2,
	.param .u32 _Z19activarRompecabezasPiiii_param_3
)
{
	.reg .pred 	%p<3>;
	.reg .b32 	%r<11>;
	.reg .b64 	%rd<5>;

	ld.param.u64 	%rd2, [_Z19activarRompecabezasPiiii_param_0];
	ld.param.u32 	%r2, [_Z19activarRompecabezasPiiii_param_1];
	ld.param.u32 	%r3, [_Z19activarRompecabezasPiiii_param_2];
	ld.param.u32 	%r4, [_Z19activarRompecabezasPiiii_param_3];
	mov.u32 	%r5, %ctaid.x;
	mov.u32 	%r6, %ntid.x;
	mov.u32 	%r7, %tid.x;
	mad.lo.s32 	%r1, %r5, %r6, %r7;
	mul.lo.s32 	%r8, %r4, %r3;
	setp.ge.s32 	%p1, %r1, %r8;
	@%p1 bra 	$L__BB3_3;
	cvta.to.global.u64 	%rd3, %rd2;
	mul.wide.s32 	%rd4, %r1, 4;
	add.s64 	%rd1, %rd3, %rd4;
	ld.global.u32 	%r9, [%rd1];
	setp.ne.s32 	%p2, %r9, %r2;
	@%p2 bra 	$L__BB3_3;
	mov.b32 	%r10, 0;
	st.global.u32 	[%rd1], %r10;
$L__BB3_3:
	ret;

}
	// .globl	_Z10activarTNTPiiiii
.visible .entry _Z10activarTNTPiiiii(
	.param .u64 .ptr .align 1 _Z10activarTNTPiiiii_param_0,
	.param .u32 _Z10activarTNTPiiiii_param_1,
	.param .u32 _Z10activarTNTPiiiii_param_2,
	.param .u32 _Z10activarTNTPiiiii_param_3,
	.param .u32 _Z10activarTNTPiiiii_param_4
)
{
	.reg .pred 	%p<10>;
	.reg .b32 	%r<20>;
	.reg .b64 	%rd<5>;

	ld.param.u64 	%rd1, [_Z10activarTNTPiiiii_param_0];
	ld.param.u32 	%r3, [_Z10activarTNTPiiiii_param_1];
	ld.param.u32 	%r4, [_Z10activarTNTPiiiii_param_2];
	ld.param.u32 	%r6, [_Z10activarTNTPiiiii_param_3];
	ld.param.u32 	%r5, [_Z10activarTNTPiiiii_param_4];
	mov.u32 	%r7, %ctaid.x;
	mov.u32 	%r8, %ntid.x;
	mov.u32 	%r9, %tid.x;
	mad.lo.s32 	%r1, %r7, %r8, %r9;
	mov.u32 	%r10, %ctaid.y;
	mov.u32 	%r11, %ntid.y;
	mov.u32 	%r12, %tid.y;
	mad.lo.s32 	%r2, %r10, %r11, %r12;
	mul.lo.s32 	%r13, %r5, %r6;
	setp.ge.s32 	%p1, %r1, %r13;
	@%p1 bra 	$L__BB4_3;
	add.s32 	%r14, %r4, -2;
	setp.ge.s32 	%p2, %r1, %r14;
	add.s32 	%r15, %r4, 2;
	setp.le.s32 	%p3, %r1, %r15;
	and.pred  	%p4, %p2, %p3;
	add.s32 	%r16, %r3, -2;
	setp.ge.s32 	%p5, %r2, %r16;
	add.s32 	%r17, %r3, 2;
	setp.le.s32 	%p6, %r2, %r17;
	and.pred  	%p7, %p5, %p6;
	and.pred  	%p8, %p4, %p7;
	not.pred 	%p9, %p8;
	@%p9 bra 	$L__BB4_3;
	mad.lo.s32 	%r18, %r5, %r1, %r2;
	cvta.to.global.u64 	%rd2, %rd1;
	mul.wide.s32 	%rd3, %r18, 4;
	add.s64 	%rd4, %rd2, %rd3;
	mov.b32 	%r19, 0;
	st.global.u32 	[%rd4], %r19;
$L__BB4_3:
	ret;

}
	// .globl	_Z16dejarCaerBloquesPiii
.visible .entry _Z16dejarCaerBloquesPiii(
	.param .u64 .ptr .align 1 _Z16dejarCaerBloquesPiii_param_0,
	.param .u32 _Z16dejarCaerBloquesPiii_param_1,
	.param .u32 _Z16dejarCaerBloquesPiii_param_2
)
{
	.reg .pred 	%p<6>;
	.reg .b32 	%r<21>;
	.reg .b64 	%rd<11>;

	ld.param.u64 	%rd2, [_Z16dejarCaerBloquesPiii_param_0];
	ld.param.u32 	%r8, [_Z16dejarCaerBloquesPiii_param_1];
	ld.param.u32 	%r9, [_Z16dejarCaerBloquesPiii_param_2];
	cvta.to.global.u64 	%rd1, %rd2;
	setp.lt.s32 	%p1, %r8, 1;
	@%p1 bra 	$L__BB5_7;
	mov.u32 	%r11, %tid.x;
	rem.s32 	%r1, %r11, %r9;
	mov.b32 	%r18, 0;
	mul.wide.s32 	%rd7, %r9, 4;
$L__BB5_2:
	mad.lo.s32 	%r20, %r18, %r9, %r1;
	mul.wide.s32 	%rd3, %r20, 4;
	add.s64 	%rd4, %rd1, %rd3;
	ld.global.u32 	%r12, [%rd4];
	setp.ne.s32 	%p2, %r12, 0;
	@%p2 bra 	$L__BB5_6;
	div.s32 	%r13, %r20, %r9;
	setp.lt.s32 	%p3, %r13, 1;
	@%p3 bra 	$L__BB5_5;
$L__BB5_4:
	sub.s32 	%r20, %r20, %r9;
	mul.wide.s32 	%rd5, %r20, 4;
	add.s64 	%rd6, %rd1, %rd5;
	ld.global.u32 	%r14, [%rd6];
	add.s64 	%rd8, %rd6, %rd7;
	st.global.u32 	[%rd8], %r14;
	mov.b32 	%r15, 0;
	st.global.u32 	[%rd6], %r15;
	div.s32 	%r16, %r20, %r9;
	setp.gt.s32 	%p4, %r16, 0;
	@%p4 bra 	$L__BB5_4;
$L__BB5_5:
	mul.wide.s32 	%rd9, %r20, 4;
	add.s64 	%rd10, %rd1, %rd9;
	mov.b32 	%r17, 0;
	st.global.u32 	[%rd10], %r17;
$L__BB5_6:
	add.s32 	%r18, %r18, 1;
	setp.ne.s32 	%p5, %r18, %r8;
	@%p5 bra 	$L__BB5_2;
$L__BB5_7:
	ret;

}


// ===== COMPILED SASS (sm_100) =====

	.target	sm_100

	.elftype	@"ET_EXEC"


//--------------------- .note.nv.tkinfo           --------------------------
	.section	.note.nv.tkinfo,"",@"SHT_NOTE"
	.sectionflags	@"SHF_NOTE_NV_TKINFO"
	.tkinfo
        /*0018*/ 	.word	0x00000002
        /*0030*/ 	.string	""
        /*0030*/ 	.string	"ptxas"
        /*0030*/ 	.string	"Cuda compilation tools, release 13.0, V13.0.88"
        /*0030*/ 	.string	"Build cuda_13.0.r13.0/compiler.36424714_0"
        /*0030*/ 	.string	"-arch sm_100 -m 64 "



//--------------------- .note.nv.cuinfo           --------------------------
	.section	.note.nv.cuinfo,"",@"SHT_NOTE"
	.sectionflags	@"SHF_NOTE_NV_CUINFO"
        /*0018*/ 	.short	0x0002
        /*001a*/ 	.short	0x0064
        /*001c*/ 	.short	0x0082
	.zero		2


//--------------------- .nv.info                  --------------------------
	.section	.nv.info,"",@"SHT_CUDA_INFO"
	.align	4


	//----- nvinfo : EIATTR_REGCOUNT
	.align		4
        /*0000*/ 	.byte	0x04, 0x2f
        /*0002*/ 	.short	(.L_10 - .L_9)
	.align		4
.L_9:
        /*0004*/ 	.word	index@(_Z15rellenarTableroPiiiiP17curandStateXORWOW)
        /*0008*/ 	.word	0x0000001f


	//----- nvinfo : EIATTR_FRAME_SIZE
	.align		4
.L_10:
        /*000c*/ 	.byte	0x04, 0x11
        /*000e*/ 	.short	(.L_12 - .L_11)
	.align		4
.L_11:
        /*0010*/ 	.word	index@(_Z15rellenarTableroPiiiiP17curandStateXORWOW)
        /*0014*/ 	.word	0x00000000


	//----- nvinfo : EIATTR_REGCOUNT
	.align		4
.L_12:
        /*0018*/ 	.byte	0x04, 0x2f
        /*001a*/ 	.short	(.L_14 - .L_13)
	.align		4
.L_13:
        /*001c*/ 	.word	index@(_Z15eliminarBloquesPiiiii)
        /*0020*/ 	.word	0x0000001d


	//----- nvinfo : EIATTR_FRAME_SIZE
	.align		4
.L_14:
        /*0024*/ 	.byte	0x04, 0x11
        /*0026*/ 	.short	(.L_16 - .L_15)
	.align		4
.L_15:
        /*0028*/ 	.word	index@(_Z15eliminarBloquesPiiiii)
        /*002c*/ 	.word	0x00000000


	//----- nvinfo : EIATTR_REGCOUNT
	.align		4
.L_16:
        /*0030*/ 	.byte	0x04, 0x2f
        /*0032*/ 	.short	(.L_18 - .L_17)
	.align		4
.L_17:
        /*0034*/ 	.word	index@(_Z12activarBombaPiibii)
        /*0038*/ 	.word	0x00000008


	//----- nvinfo : EIATTR_FRAME_SIZE
	.align		4
.L_18:
        /*003c*/ 	.byte	0x04, 0x11
        /*003e*/ 	.short	(.L_20 - .L_19)
	.align		4
.L_19:
        /*0040*/ 	.word	index@(_Z12activarBombaPiibii)
        /*0044*/ 	.word	0x00000000


	//----- nvinfo : EIATTR_REGCOUNT
	.align		4
.L_20:
        /*0048*/ 	.byte	0x04, 0x2f
        /*004a*/ 	.short	(.L_22 - .L_21)
	.align		4
.L_21:
        /*004c*/ 	.word	index@(_Z19activarRompecabezasPiiii)
        /*0050*/ 	.word	0x00000008


	//----- nvinfo : EIATTR_FRAME_SIZE
	.align		4
.L_22:
        /*0054*/ 	.byte	0x04, 0x11
        /*0056*/ 	.short	(.L_24 - .L_23)
	.align		4
.L_23:
        /*0058*/ 	.word	index@(_Z19activarRompecabezasPiiii)
        /*005c*/ 	.word	0x00000000


	//----- nvinfo : EIATTR_REGCOUNT
	.align		4
.L_24:
        /*0060*/ 	.byte	0x04, 0x2f
        /*0062*/ 	.short	(.L_26 - .L_25)
	.align		4
.L_25:
        /*0064*/ 	.word	index@(_Z10activarTNTPiiiii)
        /*0068*/ 	.word	0x00000008


	//----- nvinfo : EIATTR_FRAME_SIZE
	.align		4
.L_26:
        /*006c*/ 	.byte	0x04, 0x11
        /*006e*/ 	.short	(.L_28 - .L_27)
	.align		4
.L_27:
        /*0070*/ 	.word	index@(_Z10activarTNTPiiiii)
        /*0074*/ 	.word	0x00000000


	//----- nvinfo : EIATTR_REGCOUNT
	.align		4
.L_28:
        /*0078*/ 	.byte	0x04, 0x2f
        /*007a*/ 	.short	(.L_30 - .L_29)
	.align		4
.L_29:
        /*007c*/ 	.word	index@(_Z16dejarCaerBloquesPiii)
        /*0080*/ 	.word	0x00000012


	//----- nvinfo : EIATTR_FRAME_SIZE
	.align		4
.L_30:
        /*0084*/ 	.byte	0x04, 0x11
        /*0086*/ 	.short	(.L_32 - .L_31)
	.align		4
.L_31:
        /*0088*/ 	.word	index@(_Z16dejarCaerBloquesPiii)
        /*008c*/ 	.word	0x00000000


	//----- nvinfo : EIATTR_MIN_STACK_SIZE
	.align		4
.L_32:
        /*0090*/ 	.byte	0x04, 0x12
        /*0092*/ 	.short	(.L_34 - .L_33)
	.align		4
.L_33:
        /*0094*/ 	.word	index@(_Z16dejarCaerBloquesPiii)
        /*0098*/ 	.word	0x00000000


	//----- nvinfo : EIATTR_MIN_STACK_SIZE
	.align		4
.L_34:
        /*009c*/ 	.byte	0x04, 0x12
        /*009e*/ 	.short	(.L_36 - .L_35)
	.align		4
.L_35:
        /*00a0*/ 	.word	index@(_Z10activarTNTPiiiii)
        /*00a4*/ 	.word	0x00000000


	//----- nvinfo : EIATTR_MIN_STACK_SIZE
	.align		4
.L_36:
        /*00a8*/ 	.byte	0x04, 0x12
        /*00aa*/ 	.short	(.L_38 - .L_37)
	.align		4
.L_37:
        /*00ac*/ 	.word	index@(_Z19activarRompecabezasPiiii)
        /*00b0*/ 	.word	0x00000000


	//----- nvinfo : EIATTR_MIN_STACK_SIZE
	.align		4
.L_38:
        /*00b4*/ 	.byte	0x04, 0x12
        /*00b6*/ 	.short	(.L_40 - .L_39)
	.align		4
.L_39:
        /*00b8*/ 	.word	index@(_Z12activarBombaPiibii)
        /*00bc*/ 	.word	0x00000000


	//----- nvinfo : EIATTR_MIN_STACK_SIZE
	.align		4
.L_40:
        /*00c0*/ 	.byte	0x04, 0x12
        /*00c2*/ 	.short	(.L_42 - .L_41)
	.align		4
.L_41:
        /*00c4*/ 	.word	index@(_Z15eliminarBloquesPiiiii)
        /*00c8*/ 	.word	0x00000000


	//----- nvinfo : EIATTR_MIN_STACK_SIZE
	.align		4
.L_42:
        /*00cc*/ 	.byte	0x04, 0x12
        /*00ce*/ 	.short	(.L_44 - .L_43)
	.align		4
.L_43:
        /*00d0*/ 	.word	index@(_Z15rellenarTableroPiiiiP17curandStateXORWOW)
        /*00d4*/ 	.word	0x00000000
.L_44:


//--------------------- .nv.compat                --------------------------
	.section	.nv.compat,"",@"SHT_CUDA_COMPAT_INFO"
	.align	4
        /*0000*/ 	.byte	0x02, 0x09, 0x00, 0x00, 0x02, 0x02, 0x01, 0x00, 0x02, 0x05, 0x05, 0x00, 0x03, 0x07, 0x01, 0x01
        /*0010*/ 	.byte	0x02, 0x03, 0x00, 0x00, 0x02, 0x06, 0x01, 0x00, 0x04, 0x0b, 0x08, 0x00, 0x09, 0x00, 0x00, 0x00
        /*0020*/ 	.byte	0x00, 0x00, 0x00, 0x00


//--------------------- .nv.info._Z16dejarCaerBloquesPiii --------------------------
	.section	.nv.info._Z16dejarCaerBloquesPiii,"",@"SHT_CUDA_INFO"
	.sectionflags	@""
	.align	4


	//----- nvinfo : EIATTR_CUDA_API_VERSION
	.align		4
        /*0000*/ 	.byte	0x04, 0x37
        /*0002*/ 	.short	(.L_46 - .L_45)
.L_45:
        /*0004*/ 	.word	0x00000082


	//----- nvinfo : EIATTR_KPARAM_INFO
	.align		4
.L_46:
        /*0008*/ 	.byte	0x04, 0x17
        /*000a*/ 	.short	(.L_48 - .L_47)
.L_47:
        /*000c*/ 	.word	0x00000000
        /*0010*/ 	.short	0x0002
        /*0012*/ 	.short	0x000c
        /*0014*/ 	.byte	0x00, 0xf0, 0x11, 0x00


	//----- nvinfo : EIATTR_KPARAM_INFO
	.align		4
.L_48:
        /*0018*/ 	.byte	0x04, 0x17
        /*001a*/ 	.short	(.L_50 - .L_49)
.L_49:
        /*001c*/ 	.word	0x00000000
        /*0020*/ 	.short	0x0001
        /*0022*/ 	.short	0x0008
        /*0024*/ 	.byte	0x00, 0xf0, 0x11, 0x00


	//----- nvinfo : EIATTR_KPARAM_INFO
	.align		4
.L_50:
        /*0028*/ 	.byte	0x04, 0x17
        /*002a*/ 	.short	(.L_52 - .L_51)
.L_51:
        /*002c*/ 	.word	0x00000000
        /*0030*/ 	.short	0x0000
        /*0032*/ 	.short	0x0000
        /*0034*/ 	.byte	0x00, 0xf5, 0x21, 0x00


	//----- nvinfo : EIATTR_SPARSE_MMA_MASK
	.align		4
.L_52:
        /*0038*/ 	.byte	0x03, 0x50
        /*003a*/ 	.short	0x0000


	//----- nvinfo : EIATTR_MAXREG_COUNT
	.align		4
        /*003c*/ 	.byte	0x03, 0x1b
        /*003e*/ 	.short	0x00ff


	//----- nvinfo : EIATTR_MERCURY_ISA_VERSION
	.align		4
        /*0040*/ 	.byte	0x03, 0x5f
        /*0042*/ 	.short	0x0101


	//----- nvinfo : EIATTR_VRC_CTA_INIT_COUNT
	.align		4
        /*0044*/ 	.byte	0x02, 0x4a
	.zero		1
	.zero		1


	//----- nvinfo : EIATTR_EXIT_INSTR_OFFSETS
	.align		4
        /*0048*/ 	.byte	0x04, 0x1c
        /*004a*/ 	.short	(.L_54 - .L_53)


	//   ....[0]....
.L_53:
        /*004c*/ 	.word	0x00000030


	//   ....[1]....
        /*0050*/ 	.word	0x00000650


	//----- nvinfo : EIATTR_CRS_STACK_SIZE
	.align		4
.L_54:
        /*0054*/ 	.byte	0x04, 0x1e
        /*0056*/ 	.short	(.L_56 - .L_55)
.L_55:
        /*0058*/ 	.word	0x00000000


	//----- nvinfo : EIATTR_CBANK_PARAM_SIZE
	.align		4
.L_56:
        /*005c*/ 	.byte	0x03, 0x19
        /*005e*/ 	.short	0x0010


	//----- nvinfo : EIATTR_PARAM_CBANK
	.align		4
        /*0060*/ 	.byte	0x04, 0x0a
        /*0062*/ 	.short	(.L_58 - .L_57)
	.align		4
.L_57:
        /*0064*/ 	.word	index@(.nv.constant0._Z16dejarCaerBloquesPiii)
        /*0068*/ 	.short	0x0380
        /*006a*/ 	.short	0x0010


	//----- nvinfo : EIATTR_SW_WAR
	.align		4
.L_58:
        /*006c*/ 	.byte	0x04, 0x36
        /*006e*/ 	.short	(.L_60 - .L_59)
.L_59:
        /*0070*/ 	.word	0x00000008
.L_60:


//--------------------- .nv.info._Z10activarTNTPiiiii --------------------------
	.section	.nv.info._Z10activarTNTPiiiii,"",@"SHT_CUDA_INFO"
	.sectionflags	@""
	.align	4


	//----- nvinfo : EIATTR_CUDA_API_VERSION
	.align		4
        /*0000*/ 	.byte	0x04, 0x37
        /*0002*/ 	.short	(.L_62 - .L_61)
.L_61:
        /*0004*/ 	.word	0x00000082


	//----- nvinfo : EIATTR_KPARAM_INFO
	.align		4
.L_62:
        /*0008*/ 	.byte	0x04, 0x17
        /*000a*/ 	.short	(.L_64 - .L_63)
.L_63:
        /*000c*/ 	.word	0x00000000
        /*0010*/ 	.short	0x0004
        /*0012*/ 	.short	0x0014
        /*0014*/ 	.byte	0x00, 0xf0, 0x11, 0x00


	//----- nvinfo : EIATTR_KPARAM_INFO
	.align		4
.L_64:
        /*0018*/ 	.byte	0x04, 0x17
        /*001a*/ 	.short	(.L_66 - .L_65)
.L_65:
        /*001c*/ 	.word	0x00000000
        /*0020*/ 	.short	0x0003
        /*0022*/ 	.short	0x0010
        /*0024*/ 	.byte	0x00, 0xf0, 0x11, 0x00


	//----- nvinfo : EIATTR_KPARAM_INFO
	.align		4
.L_66:
        /*0028*/ 	.byte	0x04, 0x17
        /*002a*/ 	.short	(.L_68 - .L_67)
.L_67:
        /*002c*/ 	.word	0x00000000
        /*0030*/ 	.short	0x0002
        /*0032*/ 	.short	0x000c
        /*0034*/ 	.byte	0x00, 0xf0, 0x11, 0x00


	//----- nvinfo : EIATTR_KPARAM_INFO
	.align		4
.L_68:
        /*0038*/ 	.byte	0x04, 0x17
        /*003a*/ 	.short	(.L_70 - .L_69)
.L_69:
        /*003c*/ 	.word	0x00000000
        /*0040*/ 	.short	0x0001
        /*0042*/ 	.short	0x0008
        /*0044*/ 	.byte	0x00, 0xf0, 0x11, 0x00


	//----- nvinfo : EIATTR_KPARAM_INFO
	.align		4
.L_70:
        /*0048*/ 	.byte	0x04, 0x17
        /*004a*/ 	.short	(.L_72 - .L_71)
.L_71:
        /*004c*/ 	.word	0x00000000
        /*0050*/ 	.short	0x0000
        /*0052*/ 	.short	0x0000
        /*0054*/ 	.byte	0x00, 0xf5, 0x21, 0x00


	//----- nvinfo : EIATTR_SPARSE_MMA_MASK
	.align		4
.L_72:
        /*0058*/ 	.byte	0x03, 0x50
        /*005a*/ 	.short	0x0000


	//----- nvinfo : EIATTR_MAXREG_COUNT
	.align		4
        /*005c*/ 	.byte	0x03, 0x1b
        /*005e*/ 	.short	0x00ff


	//----- nvinfo : EIATTR_MERCURY_ISA_VERSION
	.align		4
        /*0060*/ 	.byte	0x03, 0x5f
        /*0062*/ 	.short	0x0101


	//----- nvinfo : EIATTR_VRC_CTA_INIT_COUNT
	.align		4
        /*0064*/ 	.byte	0x02, 0x4a
	.zero		1
	.zero		1


	//----- nvinfo : EIATTR_EXIT_INSTR_OFFSETS
	.align		4
        /*0068*/ 	.byte	0x04, 0x1c
        /*006a*/ 	.short	(.L_74 - .L_73)


	//   ....[0]....
.L_73:
        /*006c*/ 	.word	0x000000c0


	//   ....[1]....
        /*0070*/ 	.word	0x00000170


	//   ....[2]....
        /*0074*/ 	.word	0x000001d0


	//----- nvinfo : EIATTR_CBANK_PARAM_SIZE
	.align		4
.L_74:
        /*0078*/ 	.byte	0x03, 0x19
        /*007a*/ 	.short	0x0018


	//----- nvinfo : EIATTR_PARAM_CBANK
	.align		4
        /*007c*/ 	.byte	0x04, 0x0a
        /*007e*/ 	.short	(.L_76 - .L_75)
	.align		4
.L_75:
        /*0080*/ 	.word	index@(.nv.constant0._Z10activarTNTPiiiii)
        /*0084*/ 	.short	0x0380
        /*0086*/ 	.short	0x0018


	//----- nvinfo : EIATTR_SW_WAR
	.align		4
.L_76:
        /*0088*/ 	.byte	0x04, 0x36
        /*008a*/ 	.short	(.L_78 - .L_77)
.L_77:
        /*008c*/ 	.word	0x00000008
.L_78:


//--------------------- .nv.info._Z19activarRompecabezasPiiii --------------------------
	.section	.nv.info._Z19activarRompecabezasPiiii,"",@"SHT_CUDA_INFO"
	.sectionflags	@""
	.align	4


	//----- nvinfo : EIATTR_CUDA_API_VERSION
	.align		4
        /*0000*/ 	.byte	0x04, 0x37
        /*0002*/ 	.short	(.L_80 - .L_79)
.L_79:
        /*0004*/ 	.word	0x00000082


	//----- nvinfo : EIATTR_KPARAM_INFO
	.align		4
.L_80:
        /*0008*/ 	.byte	0x04, 0x17
        /*000a*/ 	.short	(.L_82 - .L_81)
.L_81:
        /*000c*/ 	.word	0x00000000
        /*0010*/ 	.short	0x0003
        /*0012*/ 	.short	0x0010
        /*0014*/ 	.byte	0x00, 0xf0, 0x11, 0x00


	//----- nvinfo : EIATTR_KPARAM_INFO
	.align		4
.L_82:
        /*0018*/ 	.byte	0x04, 0x17
        /*001a*/ 	.short	(.L_84 - .L_83)
.L_83:
        /*001c*/ 	.word	0x00000000
        /*0020*/ 	.short	0x0002
        /*0022*/ 	.short	0x000c
        /*0024*/ 	.byte	0x00, 0xf0, 0x11, 0x00


	//----- nvinfo : EIATTR_KPARAM_INFO
	.align		4
.L_84:
        /*0028*/ 	.byte	0x04, 0x17
        /*002a*/ 	.short	(.L_86 - .L_85)
.L_85:
        /*002c*/ 	.word	0x00000000
        /*0030*/ 	.short	0x0001
        /*0032*/ 	.short	0x0008
        /*0034*/ 	.byte	0x00, 0xf0, 0x11, 0x00


	//----- nvinfo : EIATTR_KPARAM_INFO
	.align		4
.L_86:
        /*0038*/ 	.byte	0x04, 0x17
        /*003a*/ 	.short	(.L_88 - .L_87)
.L_87:
        /*003c*/ 	.word	0x00000000
        /*0040*/ 	.short	0x0000
        /*0042*/ 	.short	0x0000
        /*0044*/ 	.byte	0x00, 0xf5, 0x21, 0x00


	//----- nvinfo : EIATTR_SPARSE_MMA_MASK
	.align		4
.L_88:
        /*0048*/ 	.byte	0x03, 0x50
        /*004a*/ 	.short	0x0000


	//----- nvinfo : EIATTR_MAXREG_COUNT
	.align		4
        /*004c*/ 	.byte	0x03, 0x1b
        /*004e*/ 	.short	0x00ff


	//----- nvinfo : EIATTR_MERCURY_ISA_VERSION
	.align		4
        /*0050*/ 	.byte	0x03, 0x5f
        /*0052*/ 	.short	0x0101


	//----- nvinfo : EIATTR_VRC_CTA_INIT_COUNT
	.align		4
        /*0054*/ 	.byte	0x02, 0x4a
	.zero		1
	.zero		1


	//----- nvinfo : EIATTR_EXIT_INSTR_OFFSETS
	.align		4
        /*0058*/ 	.byte	0x04, 0x1c
        /*005a*/ 	.short	(.L_90 - .L_89)


	//   ....[0]....
.L_89:
        /*005c*/ 	.word	0x00000090


	//   ....[1]....
        /*0060*/ 	.word	0x00000100


	//   ....[2]....
        /*0064*/ 	.word	0x00000120


	//----- nvinfo : EIATTR_CBANK_PARAM_SIZE
	.align		4
.L_90:
        /*0068*/ 	.byte	0x03, 0x19
        /*006a*/ 	.short	0x0014


	//----- nvinfo : EIATTR_PARAM_CBANK
	.align		4
        /*006c*/ 	.byte	0x04, 0x0a
        /*006e*/ 	.short	(.L_92 - .L_91)
	.align		4
.L_91:
        /*0070*/ 	.word	index@(.nv.constant0._Z19activarRompecabezasPiiii)
        /*0074*/ 	.short	0x0380
        /*0076*/ 	.short	0x0014


	//----- nvinfo : EIATTR_SW_WAR
	.align		4
.L_92:
        /*0078*/ 	.byte	0x04, 0x36
        /*007a*/ 	.short	(.L_94 - .L_93)
.L_93:
        /*007c*/ 	.word	0x00000008
.L_94:


//--------------------- .nv.info._Z12activarBombaPiibii --------------------------
	.section	.nv.info._Z12activarBombaPiibii,"",@"SHT_CUDA_INFO"
	.sectionflags	@""
	.align	4


	//----- nvinfo : EIATTR_CUDA_API_VERSION
	.align		4
        /*0000*/ 	.byte	0x04, 0x37
        /*0002*/ 	.short	(.L_96 - .L_95)
.L_95:
        /*0004*/ 	.word	0x00000082


	//----- nvinfo : EIATTR_KPARAM_INFO
	.align		4
.L_96:
        /*0008*/ 	.byte	0x04, 0x17
        /*000a*/ 	.short	(.L_98 - .L_97)
.L_97:
        /*000c*/ 	.word	0x00000000
        /*0010*/ 	.short	0x0004
        /*0012*/ 	.short	0x0014
        /*0014*/ 	.byte	0x00, 0xf0, 0x11, 0x00


	//----- nvinfo : EIATTR_KPARAM_INFO
	.align		4
.L_98:
        /*0018*/ 	.byte	0x04, 0x17
        /*001a*/ 	.short	(.L_100 - .L_99)
.L_99:
        /*001c*/ 	.word	0x00000000
        /*0020*/ 	.short	0x0003
        /*0022*/ 	.short	0x0010
        /*0024*/ 	.byte	0x00, 0xf0, 0x11, 0x00


	//----- nvinfo : EIATTR_KPARAM_INFO
	.align		4
.L_100:
        /*0028*/ 	.byte	0x04, 0x17
        /*002a*/ 	.short	(.L_102 - .L_101)
.L_101:
        /*002c*/ 	.word	0x00000000
        /*0030*/ 	.short	0x0002
        /*0032*/ 	.short	0x000c
        /*0034*/ 	.byte	0x00, 0xf0, 0x05, 0x00


	//----- nvinfo : EIATTR_KPARAM_INFO
	.align		4
.L_102:
        /*0038*/ 	.byte	0x04, 0x17
        /*003a*/ 	.short	(.L_104 - .L_103)
.L_103:
        /*003c*/ 	.word	0x00000000
        /*0040*/ 	.short	0x0001
        /*0042*/ 	.short	0x0008
        /*0044*/ 	.byte	0x00, 0xf0, 0x11, 0x00


	//----- nvinfo : EIATTR_KPARAM_INFO
	.align		4
.L_104:
        /*0048*/ 	.byte	0x04, 0x17
        /*004a*/ 	.short	(.L_106 - .L_105)
.L_105:
        /*004c*/ 	.word	0x00000000
        /*0050*/ 	.short	0x0000
        /*0052*/ 	.short	0x0000
        /*0054*/ 	.byte	0x00, 0xf5, 0x21, 0x00


	//----- nvinfo : EIATTR_SPARSE_MMA_MASK
	.align		4
.L_106:
        /*0058*/ 	.byte	0x03, 0x50
        /*005a*/ 	.short	0x0000


	//----- nvinfo : EIATTR_MAXREG_COUNT
	.align		4
        /*005c*/ 	.byte	0x03, 0x1b
        /*005e*/ 	.short	0x00ff


	//----- nvinfo : EIATTR_MERCURY_ISA_VERSION
	.align		4
        /*0060*/ 	.byte	0x03, 0x5f
        /*0062*/ 	.short	0x0101


	//----- nvinfo : EIATTR_VRC_CTA_INIT_COUNT
	.align		4
        /*0064*/ 	.byte	0x02, 0x4a
	.zero		1
	.zero		1


	//----- nvinfo : EIATTR_EXIT_INSTR_OFFSETS
	.align		4
        /*0068*/ 	.byte	0x04, 0x1c
        /*006a*/ 	.short	(.L_108 - .L_107)


	//   ....[0]....
.L_107:
        /*006c*/ 	.word	0x000000b0


	//   ....[1]....
        /*0070*/ 	.word	0x00000110


	//   ....[2]....
        /*0074*/ 	.word	0x00000160


	//   ....[3]....
        /*0078*/ 	.word	0x000001b0


	//----- nvinfo : EIATTR_CBANK_PARAM_SIZE
	.align		4
.L_108:
        /*007c*/ 	.byte	0x03, 0x19
        /*007e*/ 	.short	0x0018


	//----- nvinfo : EIATTR_PARAM_CBANK
	.align		4
        /*0080*/ 	.byte	0x04, 0x0a
        /*0082*/ 	.short	(.L_110 - .L_109)
	.align		4
.L_109:
        /*0084*/ 	.word	index@(.nv.constant0._Z12activarBombaPiibii)
        /*0088*/ 	.short	0x0380
        /*008a*/ 	.short	0x0018


	//----- nvinfo : EIATTR_SW_WAR
	.align		4
.L_110:
        /*008c*/ 	.byte	0x04, 0x36
        /*008e*/ 	.short	(.L_112 - .L_111)
.L_111:
        /*0090*/ 	.word	0x00000008
.L_112:


//--------------------- .nv.info._Z15eliminarBloquesPiiiii --------------------------
	.section	.nv.info._Z15eliminarBloquesPiiiii,"",@"SHT_CUDA_INFO"
	.sectionflags	@""
	.align	4


	//----- nvinfo : EIATTR_CUDA_API_VERSION
	.align		4
        /*0000*/ 	.byte	0x04, 0x37
        /*0002*/ 	.short	(.L_114 - .L_113)
.L_113:
        /*0004*/ 	.word	0x00000082


	//----- nvinfo : EIATTR_KPARAM_INFO
	.align		4
.L_114:
        /*0008*/ 	.byte	0x04, 0x17
        /*000a*/ 	.short	(.L_116 - .L_115)
.L_115:
        /*000c*/ 	.word	0x00000000
        /*0010*/ 	.short	0x0004
        /*0012*/ 	.short	0x0014
        /*0014*/ 	.byte	0x00, 0xf0, 0x11, 0x00


	//----- nvinfo : EIATTR_KPARAM_INFO
	.align		4
.L_116:
        /*0018*/ 	.byte	0x04, 0x17
        /*001a*/ 	.short	(.L_118 - .L_117)
.L_117:
        /*001c*/ 	.word	0x00000000
        /*0020*/ 	.short	0x0003
        /*0022*/ 	.short	0x0010
        /*0024*/ 	.byte	0x00, 0xf0, 0x11, 0x00


	//----- nvinfo : EIATTR_KPARAM_INFO
	.align		4
.L_118:
        /*0028*/ 	.byte	0x04, 0x17
        /*002a*/ 	.short	(.L_120 - .L_119)
.L_119:
        /*002c*/ 	.word	0x00000000
        /*0030*/ 	.short	0x0002
        /*0032*/ 	.short	0x000c
        /*0034*/ 	.byte	0x00, 0xf0, 0x11, 0x00


	//----- nvinfo : EIATTR_KPARAM_INFO
	.align		4
.L_120:
        /*0038*/ 	.byte	0x04, 0x17
        /*003a*/ 	.short	(.L_122 - .L_121)
.L_121:
        /*003c*/ 	.word	0x00000000
        /*0040*/ 	.short	0x0001
        /*0042*/ 	.short	0x0008
        /*0044*/ 	.byte	0x00, 0xf0, 0x11, 0x00


	//----- nvinfo : EIATTR_KPARAM_INFO
	.align		4
.L_122:
        /*0048*/ 	.byte	0x04, 0x17
        /*004a*/ 	.short	(.L_124 - .L_123)
.L_123:
        /*004c*/ 	.word	0x00000000
        /*0050*/ 	.short	0x0000
        /*0052*/ 	.short	0x0000
        /*0054*/ 	.byte	0x00, 0xf5, 0x21, 0x00


	//----- nvinfo : EIATTR_SPARSE_MMA_MASK
	.align		4
.L_124:
        /*0058*/ 	.byte	0x03, 0x50
        /*005a*/ 	.short	0x0000


	//----- nvinfo : EIATTR_MAXREG_COUNT
	.align		4
        /*005c*/ 	.byte	0x03, 0x1b
        /*005e*/ 	.short	0x00ff


	//----- nvinfo : EIATTR_NUM_BARRIERS
	.align		4
        /*0060*/ 	.byte	0x02, 0x4c
        /*0062*/ 	.byte	0x01
	.zero		1


	//----- nvinfo : EIATTR_MERCURY_ISA_VERSION
	.align		4
        /*0064*/ 	.byte	0x03, 0x5f
        /*0066*/ 	.short	0x0101


	//----- nvinfo : EIATTR_VRC_CTA_INIT_COUNT
	.align		4
        /*0068*/ 	.byte	0x02, 0x4a
	.zero		1
	.zero		1


	//----- nvinfo : EIATTR_EXIT_INSTR_OFFSETS
	.align		4
        /*006c*/ 	.byte	0x04, 0x1c
        /*006e*/ 	.short	(.L_126 - .L_125)


	//   ....[0]....
.L_125:
        /*0070*/ 	.word	0x00001310


	//   ....[1]....
        /*0074*/ 	.word	0x00001330


	//   ....[2]....
        /*0078*/ 	.word	0x00001360


	//   ....[3]....
        /*007c*/ 	.word	0x00001390


	//----- nvinfo : EIATTR_CRS_STACK_SIZE
	.align		4
.L_126:
        /*0080*/ 	.byte	0x04, 0x1e
        /*0082*/ 	.short	(.L_128 - .L_127)
.L_127:
        /*0084*/ 	.word	0x00000000


	//----- nvinfo : EIATTR_CBANK_PARAM_SIZE
	.align		4
.L_128:
        /*0088*/ 	.byte	0x03, 0x19
        /*008a*/ 	.short	0x0018


	//----- nvinfo : EIATTR_PARAM_CBANK
	.align		4
        /*008c*/ 	.byte	0x04, 0x0a
        /*008e*/ 	.short	(.L_130 - .L_129)
	.align		4
.L_129:
        /*0090*/ 	.word	index@(.nv.constant0._Z15eliminarBloquesPiiiii)
        /*0094*/ 	.short	0x0380
        /*0096*/ 	.short	0x0018


	//----- nvinfo : EIATTR_SW_WAR
	.align		4
.L_130:
        /*0098*/ 	.byte	0x04, 0x36
        /*009a*/ 	.short	(.L_132 - .L_131)
.L_131:
        /*009c*/ 	.word	0x00000008
.L_132:


//--------------------- .nv.info._Z15rellenarTableroPiiiiP17curandStateXORWOW --------------------------
	.section	.nv.info._Z15rellenarTableroPiiiiP17curandStateXORWOW,"",@"SHT_CUDA_INFO"
	.sectionflags	@""
	.align	4


	//----- nvinfo : EIATTR_CUDA_API_VERSION
	.align		4
        /*0000*/ 	.byte	0x04, 0x37
        /*0002*/ 	.short	(.L_134 - .L_133)
.L_133:
        /*0004*/ 	.word	0x00000082


	//----- nvinfo : EIATTR_KPARAM_INFO
	.align		4
.L_134:
        /*0008*/ 	.byte	0x04, 0x17
        /*000a*/ 	.short	(.L_136 - .L_135)
.L_135:
        /*000c*/ 	.word	0x00000000
        /*0010*/ 	.short	0x0004
        /*0012*/ 	.short	0x0018
        /*0014*/ 	.byte	0x00, 0xf5, 0x21, 0x00


	//----- nvinfo : EIATTR_KPARAM_INFO
	.align		4
.L_136:
        /*0018*/ 	.byte	0x04, 0x17
        /*001a*/ 	.short	(.L_138 - .L_137)
.L_137:
        /*001c*/ 	.word	0x00000000
        /*0020*/ 	.short	0x0003
        /*0022*/ 	.short	0x0010
        /*0024*/ 	.byte	0x00, 0xf0, 0x11, 0x00


	//----- nvinfo : EIATTR_KPARAM_INFO
	.align		4
.L_138:
        /*0028*/ 	.byte	0x04, 0x17
        /*002a*/ 	.short	(.L_140 - .L_139)
.L_139:
        /*002c*/ 	.word	0x00000000
        /*0030*/ 	.short	0x0002
        /*0032*/ 	.short	0x000c
        /*0034*/ 	.byte	0x00, 0xf0, 0x11, 0x00


	//----- nvinfo : EIATTR_KPARAM_INFO
	.align		4
.L_140:
        /*0038*/ 	.byte	0x04, 0x17
        /*003a*/ 	.short	(.L_142 - .L_141)
.L_141:
        /*003c*/ 	.word	0x00000000
        /*0040*/ 	.short	0x0001
        /*0042*/ 	.short	0x0008
        /*0044*/ 	.byte	0x00, 0xf0, 0x11, 0x00


	//----- nvinfo : EIATTR_KPARAM_INFO
	.align		4
.L_142:
        /*0048*/ 	.byte	0x04, 0x17
        /*004a*/ 	.short	(.L_144 - .L_143)
.L_143:
        /*004c*/ 	.word	0x00000000
        /*0050*/ 	.short	0x0000
        /*0052*/ 	.short	0x0000
        /*0054*/ 	.byte	0x00, 0xf5, 0x21, 0x00


	//----- nvinfo : EIATTR_SPARSE_MMA_MASK
	.align		4
.L_144:
        /*0058*/ 	.byte	0x03, 0x50
        /*005a*/ 	.short	0x0000


	//----- nvinfo : EIATTR_MAXREG_COUNT
	.align		4
        /*005c*/ 	.byte	0x03, 0x1b
        /*005e*/ 	.short	0x00ff


	//----- nvinfo : EIATTR_MERCURY_ISA_VERSION
	.align		4
        /*0060*/ 	.byte	0x03, 0x5f
        /*0062*/ 	.short	0x0101


	//----- nvinfo : EIATTR_VRC_CTA_INIT_COUNT
	.align		4
        /*0064*/ 	.byte	0x02, 0x4a
	.zero		1
	.zero		1


	//----- nvinfo : EIATTR_EXIT_INSTR_OFFSETS
	.align		4
        /*0068*/ 	.byte	0x04, 0x1c
        /*006a*/ 	.short	(.L_146 - .L_145)


	//   ....[0]....
.L_145:
        /*006c*/ 	.word	0x00000ef0


	//   ....[1]....
        /*0070*/ 	.word	0x00000f60


	//   ....[2]....
        /*0074*/ 	.word	0x000011e0


	//----- nvinfo : EIATTR_CRS_STACK_SIZE
	.align		4
.L_146:
        /*0078*/ 	.byte	0x04, 0x1e
        /*007a*/ 	.short	(.L_148 - .L_147)
.L_147:
        /*007c*/ 	.word	0x00000000


	//----- nvinfo : EIATTR_CBANK_PARAM_SIZE
	.align		4
.L_148:
        /*0080*/ 	.byte	0x03, 0x19
        /*0082*/ 	.short	0x0020


	//----- nvinfo : EIATTR_PARAM_CBANK
	.align		4
        /*0084*/ 	.byte	0x04, 0x0a
        /*0086*/ 	.short	(.L_150 - .L_149)
	.align		4
.L_149:
        /*0088*/ 	.word	index@(.nv.constant0._Z15rellenarTableroPiiiiP17curandStateXORWOW)
        /*008c*/ 	.short	0x0380
        /*008e*/ 	.short	0x0020


	//----- nvinfo : EIATTR_SW_WAR
	.align		4
.L_150:
        /*0090*/ 	.byte	0x04, 0x36
        /*0092*/ 	.short	(.L_152 - .L_151)
.L_151:
        /*0094*/ 	.word	0x00000008
.L_152:


//--------------------- .nv.callgraph             --------------------------
	.section	.nv.callgraph,"",@"SHT_CUDA_CALLGRAPH"
	.align	4
	.sectionentsize	8
	.align		4
        /*0000*/ 	.word	0x00000000
	.align		4
        /*0004*/ 	.word	0xffffffff
	.align		4
        /*0008*/ 	.word	0x00000000
	.align		4
        /*000c*/ 	.word	0xfffffffe
	.align		4
        /*0010*/ 	.word	0x00000000
	.align		4
        /*0014*/ 	.word	0xfffffffd
	.align		4
        /*0018*/ 	.word	0x00000000
	.align		4
        /*001c*/ 	.word	0xfffffffc


//--------------------- .nv.constant4             --------------------------
	.section	.nv.constant4,"a",@progbits
	.align	8
	.align		8
.nv.constant4:
        /*0000*/ 	.dword	precalc_xorwow_matrix
	.align		8
        /*0008*/ 	.dword	precalc_xorwow_offset_matrix
	.align		8
        /*0010*/ 	.dword	mrg32k3aM1
	.align		8
        /*0018*/ 	.dword	mrg32k3aM2
	.align		8
        /*0020*/ 	.dword	mrg32k3aM1SubSeq
	.align		8
        /*0028*/ 	.dword	mrg32k3aM2SubSeq
	.align		8
        /*0030*/ 	.dword	mrg32k3aM1Seq
	.align		8
        /*0038*/ 	.dword	mrg32k3aM2Seq


//--------------------- .nv.constant3             --------------------------
	.section	.nv.constant3,"a",@progbits
	.align	8
.nv.constant3:
	.type		__cr_lgamma_table,@object
	.size		__cr_lgamma_table,(.L_8 - __cr_lgamma_table)
__cr_lgamma_table:
        /*0000*/ 	.byte	0x00, 0x00, 0x00, 0x00, 0x00, 0x00, 0x00, 0x00, 0x00, 0x00, 0x00, 0x00, 0x00, 0x00, 0x00, 0x00
        /*0010*/ 	.byte	0xef, 0x39, 0xfa, 0xfe, 0x42, 0x2e, 0xe6, 0x3f, 0x02, 0x20, 0x2a, 0xfa, 0x0b, 0xab, 0xfc, 0x3f
        /*0020*/ 	.byte	0xf9, 0x2c, 0x92, 0x7c, 0xa7, 0x6c, 0x09, 0x40, 0xc9, 0x79, 0x44, 0x3c, 0x64, 0x26, 0x13, 0x40
        /*0030*/ 	.byte	0xca, 0x01, 0xcf, 0x3a, 0x27, 0x51, 0x1a, 0x40, 0x30, 0xcc, 0x2d, 0xf3, 0xe1, 0x0c, 0x21, 0x40
        /*0040*/ 	.byte	0x0d, 0xb7, 0xfc, 0x82, 0x8e, 0x35, 0x25, 0x40
.L_8:


//--------------------- .text._Z16dejarCaerBloquesPiii --------------------------
	.section	.text._Z16dejarCaerBloquesPiii,"ax",@progbits
	.align	128
        .global         _Z16dejarCaerBloquesPiii
        .type           _Z16dejarCaerBloquesPiii,@function
        .size           _Z16dejarCaerBloquesPiii,(.L_x_45 - _Z16dejarCaerBloquesPiii)
        .other          _Z16dejarCaerBloquesPiii,@"STO_CUDA_ENTRY STV_DEFAULT"
_Z16dejarCaerBloquesPiii:
.text._Z16dejarCaerBloquesPiii:
[----:B------:R-:W-:Y:S08]  /*0000*/  LDC R1, c[0x0][0x37c] ;  /* 0x0000df00ff017b82 */ /* 0x000ff00000000800 */
[----:B------:R-:W0:Y:S02]  /*0010*/  LDC R0, c[0x0][0x388] ;  /* 0x0000e200ff007b82 */ /* 0x000e240000000800 */
[----:B0-----:R-:W-:-:S13]  /*0020*/  ISETP.GE.AND P0, PT, R0, 0x1, PT ;  /* 0x000000010000780c */ /* 0x001fda0003f06270 */
[----:B------:R-:W-:Y:S05]  /*0030*/  @!P0 EXIT ;  /* 0x000000000000894d */ /* 0x000fea0003800000 */
[----:B------:R-:W0:Y:S01]  /*0040*/  LDC R8, c[0x0][0x38c] ;  /* 0x0000e300ff087b82 */ /* 0x000e220000000800 */
[----:B------:R-:W1:Y:S01]  /*0050*/  S2R R4, SR_TID.X ;  /* 0x0000000000047919 */ /* 0x000e620000002100 */
[----:B------:R-:W2:Y:S01]  /*0060*/  LDCU.64 UR6, c[0x0][0x358] ;  /* 0x00006b00ff0677ac */ /* 0x000ea20008000a00 */
[----:B------:R-:W-:Y:S01]  /*0070*/  UMOV UR4, URZ ;  /* 0x000000ff00047c82 */ /* 0x000fe20008000000 */
[----:B0-----:R-:W-:-:S04]  /*0080*/  IABS R5, R8 ;  /* 0x0000000800057213 */ /* 0x001fc80000000000 */
[----:B------:R-:W0:Y:S01]  /*0090*/  I2F.RP R0, R5 ;  /* 0x0000000500007306 */ /* 0x000e220000209400 */
[----:B-1----:R-:W-:-:S07]  /*00a0*/  ISETP.GE.AND P2, PT, R4, RZ, PT ;  /* 0x000000ff0400720c */ /* 0x002fce0003f46270 */
[----:B0-----:R-:W0:Y:S02]  /*00b0*/  MUFU.RCP R0, R0 ;  /* 0x0000000000007308 */ /* 0x001e240000001000 */
[----:B0-----:R-:W-:-:S06]  /*00c0*/  VIADD R2, R0, 0xffffffe ;  /* 0x0ffffffe00027836 */ /* 0x001fcc0000000000 */
[----:B------:R0:W1:Y:S02]  /*00d0*/  F2I.FTZ.U32.TRUNC.NTZ R3, R2 ;  /* 0x0000000200037305 */ /* 0x000064000021f000 */
[----:B0-----:R-:W-:Y:S02]  /*00e0*/  IMAD.MOV.U32 R2, RZ, RZ, RZ ;  /* 0x000000ffff027224 */ /* 0x001fe400078e00ff */
[----:B-1----:R-:W-:-:S04]  /*00f0*/  IMAD.MOV R6, RZ, RZ, -R3 ;  /* 0x000000ffff067224 */ /* 0x002fc800078e0a03 */
[----:B------:R-:W-:Y:S01]  /*0100*/  IMAD R7, R6, R5, RZ ;  /* 0x0000000506077224 */ /* 0x000fe200078e02ff */
[----:B------:R-:W-:-:S03]  /*0110*/  IABS R6, R4 ;  /* 0x0000000400067213 */ /* 0x000fc60000000000 */
[----:B------:R-:W-:-:S06]  /*0120*/  IMAD.HI.U32 R3, R3, R7, R2 ;  /* 0x0000000703037227 */ /* 0x000fcc00078e0002 */
[----:B------:R-:W-:-:S05]  /*0130*/  IMAD.HI.U32 R3, R3, R6, RZ ;  /* 0x0000000603037227 */ /* 0x000fca00078e00ff */
[----:B------:R-:W-:-:S05]  /*0140*/  IADD3 R3, PT, PT, -R3, RZ, RZ ;  /* 0x000000ff03037210 */ /* 0x000fca0007ffe1ff */
[----:B------:R-:W-:-:S05]  /*0150*/  IMAD R0, R5, R3, R6 ;  /* 0x0000000305007224 */ /* 0x000fca00078e0206 */
[----:B------:R-:W-:-:S13]  /*0160*/  ISETP.GT.U32.AND P0, PT, R5, R0, PT ;  /* 0x000000000500720c */ /* 0x000fda0003f04070 */
[----:B------:R-:W-:Y:S01]  /*0170*/  @!P0 IMAD.IADD R0, R0, 0x1, -R5 ;  /* 0x0000000100008824 */ /* 0x000fe200078e0a05 */
[----:B------:R-:W-:-:S04]  /*0180*/  ISETP.NE.AND P0, PT, R8, RZ, PT ;  /* 0x000000ff0800720c */ /* 0x000fc80003f05270 */
[----:B------:R-:W-:-:S13]  /*0190*/  ISETP.GT.U32.AND P1, PT, R5, R0, PT ;  /* 0x000000000500720c */ /* 0x000fda0003f24070 */
[----:B------:R-:W-:-:S04]  /*01a0*/  @!P1 IMAD.IADD R0, R0, 0x1, -R5 ;  /* 0x0000000100009824 */ /* 0x000fc800078e0a05 */
[----:B------:R-:W-:Y:S01]  /*01b0*/  @!P2 IMAD.MOV R0, RZ, RZ, -R0 ;  /* 0x000000ffff00a224 */ /* 0x000fe200078e0a00 */
[----:B--2---:R-:W-:-:S07]  /*01c0*/  @!P0 LOP3.LUT R0, RZ, R8, RZ, 0x33, !PT ;  /* 0x00000008ff008212 */ /* 0x004fce00078e33ff */
.L_x_5:
[----:B0-----:R-:W0:Y:S01]  /*01d0*/  LDC.64 R10, c[0x0][0x388] ;  /* 0x0000e200ff0a7b82 */ /* 0x001e220000000a00 */
[----:B-1----:R-:W1:Y:S02]  /*01e0*/  LDCU.64 UR8, c[0x0][0x380] ;  /* 0x00007000ff0877ac */ /* 0x002e640008000a00 */
[----:B-1----:R-:W-:Y:S01]  /*01f0*/  MOV R2, UR8 ;  /* 0x0000000800027c02 */ /* 0x002fe20008000f00 */
[----:B------:R-:W-:Y:S01]  /*0200*/  IMAD.U32 R3, RZ, RZ, UR9 ;  /* 0x00000009ff037e24 */ /* 0x000fe2000f8e00ff */
[----:B------:R-:W1:Y:S01]  /*0210*/  LDCU.64 UR8, c[0x0][0x380] ;  /* 0x00007000ff0877ac */ /* 0x000e620008000a00 */
[----:B0-----:R-:W-:-:S04]  /*0220*/  IMAD R9, R11, UR4, R0 ;  /* 0x000000040b097c24 */ /* 0x001fc8000f8e0200 */
[----:B------:R-:W-:-:S06]  /*0230*/  IMAD.WIDE R4, R9, 0x4, R2 ;  /* 0x0000000409047825 */ /* 0x000fcc00078e0202 */
[----:B------:R-:W2:Y:S01]  /*0240*/  LDG.E R4, desc[UR6][R4.64] ;  /* 0x0000000604047981 */ /* 0x000ea2000c1e1900 */
[----:B------:R-:W-:Y:S01]  /*0250*/  UIADD3 UR4, UPT, UPT, UR4, 0x1, URZ ;  /* 0x0000000104047890 */ /* 0x000fe2000fffe0ff */
[----:B------:R-:W-:Y:S05]  /*0260*/  BSSY.RECONVERGENT B0, `(.L_x_0) ;  /* 0x000003d000007945 */ /* 0x000fea0003800200 */
[----:B------:R-:W-:Y:S02]  /*0270*/  ISETP.NE.AND P0, PT, R10, UR4, PT ;  /* 0x000000040a007c0c */ /* 0x000fe4000bf05270 */
[----:B--2---:R-:W-:-:S13]  /*0280*/  ISETP.NE.AND P1, PT, R4, RZ, PT ;  /* 0x000000ff0400720c */ /* 0x004fda0003f25270 */
[----:B-1----:R-:W-:Y:S05]  /*0290*/  @P1 BRA `(.L_x_1) ;  /* 0x0000000000e41947 */ /* 0x002fea0003800000 */
[-C--:B------:R-:W-:Y:S01]  /*02a0*/  IABS R4, R11.reuse ;  /* 0x0000000b00047213 */ /* 0x080fe20000000000 */
[----:B------:R-:W-:Y:S01]  /*02b0*/  IMAD.MOV.U32 R10, RZ, RZ, R9 ;  /* 0x000000ffff0a7224 */ /* 0x000fe200078e0009 */
[----:B------:R-:W-:Y:S01]  /*02c0*/  LOP3.LUT R13, RZ, R11, RZ, 0x33, !PT ;  /* 0x0000000bff0d7212 */ /* 0x000fe200078e33ff */
[----:B------:R-:W-:Y:S01]  /*02d0*/  IMAD.MOV.U32 R6, RZ, RZ, RZ ;  /* 0x000000ffff067224 */ /* 0x000fe200078e00ff */
[----:B------:R-:W0:Y:S01]  /*02e0*/  I2F.RP R8, R4 ;  /* 0x0000000400087306 */ /* 0x000e220000209400 */
[----:B------:R-:W1:Y:S01]  /*02f0*/  LDC R15, c[0x0][0x38c] ;  /* 0x0000e300ff0f7b82 */ /* 0x000e620000000800 */
[----:B------:R-:W-:Y:S01]  /*0300*/  IABS R9, R10 ;  /* 0x0000000a00097213 */ /* 0x000fe20000000000 */
[----:B------:R-:W-:Y:S05]  /*0310*/  BSSY.RECONVERGENT B1, `(.L_x_2) ;  /* 0x000002f000017945 */ /* 0x000fea0003800200 */
[----:B0-----:R-:W0:Y:S02]  /*0320*/  MUFU.RCP R8, R8 ;  /* 0x0000000800087308 */ /* 0x001e240000001000 */
[----:B0-----:R-:W-:-:S06]  /*0330*/  VIADD R12, R8, 0xffffffe ;  /* 0x0ffffffe080c7836 */ /* 0x001fcc0000000000 */
[----:B------:R-:W0:Y:S02]  /*0340*/  F2I.FTZ.U32.TRUNC.NTZ R7, R12 ;  /* 0x0000000c00077305 */ /* 0x000e24000021f000 */
[----:B0-----:R-:W-:-:S05]  /*0350*/  IADD3 R5, PT, PT, RZ, -R7, RZ ;  /* 0x80000007ff057210 */ /* 0x001fca0007ffe0ff */
[----:B------:R-:W-:-:S04]  /*0360*/  IMAD R5, R5, R4, RZ ;  /* 0x0000000405057224 */ /* 0x000fc800078e02ff */
[----:B------:R-:W-:Y:S01]  /*0370*/  IMAD.HI.U32 R5, R7, R5, R6 ;  /* 0x0000000507057227 */ /* 0x000fe200078e0006 */
[----:B------:R-:W-:-:S05]  /*0380*/  MOV R7, R9 ;  /* 0x0000000900077202 */ /* 0x000fca0000000f00 */
[----:B------:R-:W-:-:S04]  /*0390*/  IMAD.HI.U32 R6, R5, R7, RZ ;  /* 0x0000000705067227 */ /* 0x000fc800078e00ff */
[----:B------:R-:W-:-:S04]  /*03a0*/  IMAD.MOV R8, RZ, RZ, -R6 ;  /* 0x000000ffff087224 */ /* 0x000fc800078e0a06 */
[----:B------:R-:W-:-:S05]  /*03b0*/  IMAD R7, R4, R8, R7 ;  /* 0x0000000804077224 */ /* 0x000fca00078e0207 */
[----:B------:R-:W-:-:S13]  /*03c0*/  ISETP.GT.U32.AND P2, PT, R4, R7, PT ;  /* 0x000000070400720c */ /* 0x000fda0003f44070 */
[----:B------:R-:W-:Y:S01]  /*03d0*/  @!P2 IMAD.IADD R7, R7, 0x1, -R4 ;  /* 0x000000010707a824 */ /* 0x000fe200078e0a04 */
[----:B------:R-:W-:-:S04]  /*03e0*/  @!P2 IADD3 R6, PT, PT, R6, 0x1, RZ ;  /* 0x000000010606a810 */ /* 0x000fc80007ffe0ff */
[----:B------:R-:W-:Y:S02]  /*03f0*/  ISETP.GE.U32.AND P1, PT, R7, R4, PT ;  /* 0x000000040700720c */ /* 0x000fe40003f26070 */
[----:B------:R-:W-:-:S04]  /*0400*/  LOP3.LUT R7, R10, R11, RZ, 0x3c, !PT ;  /* 0x0000000b0a077212 */ /* 0x000fc800078e3cff */
[----:B------:R-:W-:-:S07]  /*0410*/  ISETP.GE.AND P3, PT, R7, RZ, PT ;  /* 0x000000ff0700720c */ /* 0x000fce0003f66270 */
[----:B------:R-:W-:Y:S01]  /*0420*/  @P1 VIADD R6, R6, 0x1 ;  /* 0x0000000106061836 */ /* 0x000fe20000000000 */
[----:B------:R-:W-:-:S05]  /*0430*/  ISETP.NE.AND P1, PT, R11, RZ, PT ;  /* 0x000000ff0b00720c */ /* 0x000fca0003f25270 */
[----:B------:R-:W-:-:S05]  /*0440*/  @!P3 IMAD.MOV R6, RZ, RZ, -R6 ;  /* 0x000000ffff06b224 */ /* 0x000fca00078e0a06 */
[----:B------:R-:W-:-:S04]  /*0450*/  SEL R6, R13, R6, !P1 ;  /* 0x000000060d067207 */ /* 0x000fc80004800000 */
[----:B------:R-:W-:-:S13]  /*0460*/  ISETP.GE.AND P2, PT, R6, 0x1, PT ;  /* 0x000000010600780c */ /* 0x000fda0003f46270 */
[----:B-1----:R-:W-:Y:S05]  /*0470*/  @!P2 BRA `(.L_x_3) ;  /* 0x000000000060a947 */ /* 0x002fea0003800000 */
.L_x_4:
[----:B------:R-:W-:Y:S01]  /*0480*/  IADD3 R10, PT, PT, R10, -R15, RZ ;  /* 0x8000000f0a0a7210 */ /* 0x000fe20007ffe0ff */
[----:B------:R-:W-:Y:S02]  /*0490*/  IMAD.U32 R2, RZ, RZ, UR8 ;  /* 0x00000008ff027e24 */ /* 0x000fe4000f8e00ff */
[----:B------:R-:W-:Y:S02]  /*04a0*/  IMAD.U32 R3, RZ, RZ, UR9 ;  /* 0x00000009ff037e24 */ /* 0x000fe4000f8e00ff */
[----:B0-----:R-:W-:-:S05]  /*04b0*/  IMAD.WIDE R6, R10, 0x4, R2 ;  /* 0x000000040a067825 */ /* 0x001fca00078e0202 */
[----:B------:R-:W2:Y:S01]  /*04c0*/  LDG.E R11, desc[UR6][R6.64] ;  /* 0x00000006060b7981 */ /* 0x000ea2000c1e1900 */
[----:B------:R-:W-:Y:S02]  /*04d0*/  IABS R8, R10 ;  /* 0x0000000a00087213 */ /* 0x000fe40000000000 */
[----:B------:R-:W-:-:S03]  /*04e0*/  IABS R14, R15 ;  /* 0x0000000f000e7213 */ /* 0x000fc60000000000 */
[----:B------:R-:W-:-:S05]  /*04f0*/  IMAD.HI.U32 R12, R5, R8, RZ ;  /* 0x00000008050c7227 */ /* 0x000fca00078e00ff */
[----:B------:R-:W-:-:S05]  /*0500*/  IADD3 R9, PT, PT, -R12, RZ, RZ ;  /* 0x000000ff0c097210 */ /* 0x000fca0007ffe1ff */
[----:B------:R-:W-:Y:S01]  /*0510*/  IMAD R9, R14, R9, R8 ;  /* 0x000000090e097224 */ /* 0x000fe200078e0208 */
[----:B------:R-:W-:-:S04]  /*0520*/  LOP3.LUT R8, R10, R15, RZ, 0x3c, !PT ;  /* 0x0000000f0a087212 */ /* 0x000fc800078e3cff */
[----:B------:R-:W-:Y:S02]  /*0530*/  ISETP.GT.U32.AND P3, PT, R4, R9, PT ;  /* 0x000000090400720c */ /* 0x000fe40003f64070 */
[----:B------:R-:W-:-:S11]  /*0540*/  ISETP.GE.AND P4, PT, R8, RZ, PT ;  /* 0x000000ff0800720c */ /* 0x000fd60003f86270 */
[----:B------:R-:W-:Y:S02]  /*0550*/  @!P3 IMAD.IADD R9, R9, 0x1, -R14 ;  /* 0x000000010909b824 */ /* 0x000fe400078e0a0e */
[----:B------:R-:W-:-:S03]  /*0560*/  @!P3 VIADD R12, R12, 0x1 ;  /* 0x000000010c0cb836 */ /* 0x000fc60000000000 */
[----:B------:R-:W-:Y:S01]  /*0570*/  ISETP.GE.U32.AND P2, PT, R9, R4, PT ;  /* 0x000000040900720c */ /* 0x000fe20003f46070 */
[----:B------:R-:W-:-:S12]  /*0580*/  IMAD.WIDE R8, R15, 0x4, R6 ;  /* 0x000000040f087825 */ /* 0x000fd800078e0206 */
[----:B------:R-:W-:-:S05]  /*0590*/  @P2 IADD3 R12, PT, PT, R12, 0x1, RZ ;  /* 0x000000010c0c2810 */ /* 0x000fca0007ffe0ff */
[----:B------:R-:W-:-:S05]  /*05a0*/  @!P4 IMAD.MOV R12, RZ, RZ, -R12 ;  /* 0x000000ffff0cc224 */ /* 0x000fca00078e0a0c */
[----:B------:R-:W-:-:S04]  /*05b0*/  SEL R12, R13, R12, !P1 ;  /* 0x0000000c0d0c7207 */ /* 0x000fc80004800000 */
[----:B------:R-:W-:Y:S01]  /*05c0*/  ISETP.GT.AND P2, PT, R12, RZ, PT ;  /* 0x000000ff0c00720c */ /* 0x000fe20003f44270 */
[----:B--2---:R0:W-:Y:S04]  /*05d0*/  STG.E desc[UR6][R8.64], R11 ;  /* 0x0000000b08007986 */ /* 0x0041e8000c101906 */
[----:B------:R0:W-:Y:S08]  /*05e0*/  STG.E desc[UR6][R6.64], RZ ;  /* 0x000000ff06007986 */ /* 0x0001f0000c101906 */
[----:B------:R-:W-:Y:S05]  /*05f0*/  @P2 BRA `(.L_x_4) ;  /* 0xfffffffc00a02947 */ /* 0x000fea000383ffff */
.L_x_3:
[----:B------:R-:W-:Y:S05]  /*0600*/  BSYNC.RECONVERGENT B1 ;  /* 0x0000000000017941 */ /* 0x000fea0003800200 */
.L_x_2:
[----:B------:R-:W-:-:S05]  /*0610*/  IMAD.WIDE R2, R10, 0x4, R2 ;  /* 0x000000040a027825 */ /* 0x000fca00078e0202 */
[----:B------:R1:W-:Y:S02]  /*0620*/  STG.E desc[UR6][R2.64], RZ ;  /* 0x000000ff02007986 */ /* 0x0003e4000c101906 */
.L_x_1:
[----:B------:R-:W-:Y:S05]  /*0630*/  BSYNC.RECONVERGENT B0 ;  /* 0x0000000000007941 */ /* 0x000fea0003800200 */
.L_x_0:
[----:B------:R-:W-:Y:S05]  /*0640*/  @P0 BRA `(.L_x_5) ;  /* 0xfffffff800e00947 */ /* 0x000fea000383ffff */
[----:B------:R-:W-:Y:S05]  /*0650*/  EXIT ;  /* 0x000000000000794d */ /* 0x000fea0003800000 */
.L_x_6:
[----:B------:R-:W-:-:S00]  /*0660*/  BRA `(.L_x_6) ;  /* 0xfffffffc00fc7947 */ /* 0x000fc0000383ffff */
[----:B------:R-:W-:-:S00]  /*0670*/  NOP ;  /* 0x0000000000007918 */ /* 0x000fc00000000000 */
        /* <DEDUP_REMOVED lines=8> */
.L_x_45:


//--------------------- .text._Z10activarTNTPiiiii --------------------------
	.section	.text._Z10activarTNTPiiiii,"ax",@progbits
	.align	128
        .global         _Z10activarTNTPiiiii
        .type           _Z10activarTNTPiiiii,@function
        .size           _Z10activarTNTPiiiii,(.L_x_46 - _Z10activarTNTPiiiii)
        .other          _Z10activarTNTPiiiii,@"STO_CUDA_ENTRY STV_DEFAULT"
_Z10activarTNTPiiiii:
.text._Z10activarTNTPiiiii:
[----:B------:R-:W-:Y:S01]  /*0000*/  LDC R1, c[0x0][0x37c] ;  /* 0x0000df00ff017b82 */ /* 0x000fe20000000800 */
[----:B------:R-:W0:Y:S07]  /*0010*/  S2R R3, SR_TID.X ;  /* 0x0000000000037919 */ /* 0x000e2e0000002100 */
[----:B------:R-:W0:Y:S01]  /*0020*/  S2UR UR5, SR_CTAID.X ;  /* 0x00000000000579c3 */ /* 0x000e220000002500 */
[----:B------:R-:W1:Y:S01]  /*0030*/  LDCU.64 UR6, c[0x0][0x390] ;  /* 0x00007200ff0677ac */ /* 0x000e620008000a00 */
[----:B------:R-:W2:Y:S06]  /*0040*/  S2R R2, SR_TID.Y ;  /* 0x0000000000027919 */ /* 0x000eac0000002200 */
[----:B------:R-:W0:Y:S08]  /*0050*/  LDC R0, c[0x0][0x360] ;  /* 0x0000d800ff007b82 */ /* 0x000e300000000800 */
[----:B------:R-:W2:Y:S01]  /*0060*/  S2UR UR8, SR_CTAID.Y ;  /* 0x00000000000879c3 */ /* 0x000ea20000002600 */
[----:B-1----:R-:W-:-:S07]  /*0070*/  UIMAD UR4, UR7, UR6, URZ ;  /* 0x00000006070472a4 */ /* 0x002fce000f8e02ff */
[----:B------:R-:W2:Y:S01]  /*0080*/  LDC R5, c[0x0][0x364] ;  /* 0x0000d900ff057b82 */ /* 0x000ea20000000800 */
[----:B0-----:R-:W-:-:S05]  /*0090*/  IMAD R0, R0, UR5, R3 ;  /* 0x0000000500007c24 */ /* 0x001fca000f8e0203 */
[----:B------:R-:W-:Y:S01]  /*00a0*/  ISETP.GE.AND P0, PT, R0, UR4, PT ;  /* 0x0000000400007c0c */ /* 0x000fe2000bf06270 */
[----:B--2---:R-:W-:-:S12]  /*00b0*/  IMAD R5, R5, UR8, R2 ;  /* 0x0000000805057c24 */ /* 0x004fd8000f8e0202 */
[----:B------:R-:W-:Y:S05]  /*00c0*/  @P0 EXIT ;  /* 0x000000000000094d */ /* 0x000fea0003800000 */
[----:B------:R-:W0:Y:S02]  /*00d0*/  LDCU.64 UR8, c[0x0][0x388] ;  /* 0x00007100ff0877ac */ /* 0x000e240008000a00 */
[----:B0-----:R-:W-:Y:S02]  /*00e0*/  UIADD3 UR6, UPT, UPT, UR9, 0x2, URZ ;  /* 0x0000000209067890 */ /* 0x001fe4000fffe0ff */
[----:B------:R-:W-:Y:S02]  /*00f0*/  UIADD3 UR10, UPT, UPT, UR8, 0x2, URZ ;  /* 0x00000002080a7890 */ /* 0x000fe4000fffe0ff */
[----:B------:R-:W-:Y:S02]  /*0100*/  UIADD3 UR4, UPT, UPT, UR9, -0x2, URZ ;  /* 0xfffffffe09047890 */ /* 0x000fe4000fffe0ff */
[----:B------:R-:W-:Y:S01]  /*0110*/  UIADD3 UR5, UPT, UPT, UR8, -0x2, URZ ;  /* 0xfffffffe08057890 */ /* 0x000fe2000fffe0ff */
[----:B------:R-:W-:Y:S02]  /*0120*/  ISETP.GT.AND P0, PT, R0, UR6, PT ;  /* 0x0000000600007c0c */ /* 0x000fe4000bf04270 */
[----:B------:R-:W-:-:S02]  /*0130*/  ISETP.GT.AND P1, PT, R5, UR10, PT ;  /* 0x0000000a05007c0c */ /* 0x000fc4000bf24270 */
[----:B------:R-:W-:Y:S02]  /*0140*/  ISETP.GE.AND P0, PT, R0, UR4, !P0 ;  /* 0x0000000400007c0c */ /* 0x000fe4000c706270 */
[----:B------:R-:W-:-:S04]  /*0150*/  ISETP.GE.AND P1, PT, R5, UR5, !P1 ;  /* 0x0000000505007c0c */ /* 0x000fc8000cf26270 */
[----:B------:R-:W-:-:S13]  /*0160*/  PLOP3.LUT P0, PT, P0, P1, PT, 0x80, 0x8 ;  /* 0x000000000008781c */ /* 0x000fda0000703070 */
[----:B------:R-:W-:Y:S05]  /*0170*/  @!P0 EXIT ;  /* 0x000000000000894d */ /* 0x000fea0003800000 */
[----:B------:R-:W0:Y:S01]  /*0180*/  LDC.64 R2, c[0x0][0x380] ;  /* 0x0000e000ff027b82 */ /* 0x000e220000000a00 */
[----:B------:R-:W1:Y:S01]  /*0190*/  LDCU.64 UR4, c[0x0][0x358] ;  /* 0x00006b00ff0477ac */ /* 0x000e620008000a00 */
[----:B------:R-:W-:-:S04]  /*01a0*/  IMAD R5, R0, UR7, R5 ;  /* 0x0000000700057c24 */ /* 0x000fc8000f8e0205 */
[----:B0-----:R-:W-:-:S05]  /*01b0*/  IMAD.WIDE R2, R5, 0x4, R2 ;  /* 0x0000000405027825 */ /* 0x001fca00078e0202 */
[----:B-1----:R-:W-:Y:S01]  /*01c0*/  STG.E desc[UR4][R2.64], RZ ;  /* 0x000000ff02007986 */ /* 0x002fe2000c101904 */
[----:B------:R-:W-:Y:S05]  /*01d0*/  EXIT ;  /* 0x000000000000794d */ /* 0x000fea0003800000 */
.L_x_7:
        /* <DEDUP_REMOVED lines=10> */
.L_x_46:


//--------------------- .text._Z19activarRompecabezasPiiii --------------------------
	.section	.text._Z19activarRompecabezasPiiii,"ax",@progbits
	.align	128
        .global         _Z19activarRompecabezasPiiii
        .type           _Z19activarRompecabezasPiiii,@function
        .size           _Z19activarRompecabezasPiiii,(.L_x_47 - _Z19activarRompecabezasPiiii)
        .other          _Z19activarRompecabezasPiiii,@"STO_CUDA_ENTRY STV_DEFAULT"
_Z19activarRompecabezasPiiii:
.text._Z19activarRompecabezasPiiii:
[----:B------:R-:W-:Y:S01]  /*0000*/  LDC R1, c[0x0][0x37c] ;  /* 0x0000df00ff017b82 */ /* 0x000fe20000000800 */
[----:B------:R-:W0:Y:S07]  /*0010*/  S2R R0, SR_TID.X ;  /* 0x0000000000007919 */ /* 0x000e2e0000002100 */
[----:B------:R-:W0:Y:S01]  /*0020*/  S2UR UR6, SR_CTAID.X ;  /* 0x00000000000679c3 */ /* 0x000e220000002500 */
[----:B------:R-:W1:Y:S01]  /*0030*/  LDCU UR4, c[0x0][0x390] ;  /* 0x00007200ff0477ac */ /* 0x000e620008000800 */
[----:B------:R-:W1:Y:S06]  /*0040*/  LDCU UR5, c[0x0][0x38c] ;  /* 0x00007180ff0577ac */ /* 0x000e6c0008000800 */
[----:B------:R-:W0:Y:S01]  /*0050*/  LDC R5, c[0x0][0x360] ;  /* 0x0000d800ff057b82 */ /* 0x000e220000000800 */
[----:B-1----:R-:W-:Y:S01]  /*0060*/  UIMAD UR4, UR4, UR5, URZ ;  /* 0x00000005040472a4 */ /* 0x002fe2000f8e02ff */
[----:B0-----:R-:W-:-:S05]  /*0070*/  IMAD R5, R5, UR6, R0 ;  /* 0x0000000605057c24 */ /* 0x001fca000f8e0200 */
[----:B------:R-:W-:-:S13]  /*0080*/  ISETP.GE.AND P0, PT, R5, UR4, PT ;  /* 0x0000000405007c0c */ /* 0x000fda000bf06270 */
[----:B------:R-:W-:Y:S05]  /*0090*/  @P0 EXIT ;  /* 0x000000000000094d */ /* 0x000fea0003800000 */
[----:B------:R-:W0:Y:S01]  /*00a0*/  LDC.64 R2, c[0x0][0x380] ;  /* 0x0000e000ff027b82 */ /* 0x000e220000000a00 */
[----:B------:R-:W1:Y:S01]  /*00b0*/  LDCU.64 UR4, c[0x0][0x358] ;  /* 0x00006b00ff0477ac */ /* 0x000e620008000a00 */
[----:B------:R-:W2:Y:S01]  /*00c0*/  LDCU UR6, c[0x0][0x388] ;  /* 0x00007100ff0677ac */ /* 0x000ea20008000800 */
[----:B0-----:R-:W-:-:S05]  /*00d0*/  IMAD.WIDE R2, R5, 0x4, R2 ;  /* 0x0000000405027825 */ /* 0x001fca00078e0202 */
[----:B-1----:R-:W2:Y:S02]  /*00e0*/  LDG.E R0, desc[UR4][R2.64] ;  /* 0x0000000402007981 */ /* 0x002ea4000c1e1900 */
[----:B--2---:R-:W-:-:S13]  /*00f0*/  ISETP.NE.AND P0, PT, R0, UR6, PT ;  /* 0x0000000600007c0c */ /* 0x004fda000bf05270 */
[----:B------:R-:W-:Y:S05]  /*0100*/  @P0 EXIT ;  /* 0x000000000000094d */ /* 0x000fea0003800000 */
[----:B------:R-:W-:Y:S01]  /*0110*/  STG.E desc[UR4][R2.64], RZ ;  /* 0x000000ff02007986 */ /* 0x000fe2000c101904 */
[----:B------:R-:W-:Y:S05]  /*0120*/  EXIT ;  /* 0x000000000000794d */ /* 0x000fea0003800000 */
.L_x_8:
        /* <DEDUP_REMOVED lines=13> */
.L_x_47:


//--------------------- .text._Z12activarBombaPiibii --------------------------
	.section	.text._Z12activarBombaPiibii,"ax",@progbits
	.align	128
        .global         _Z12activarBombaPiibii
        .type           _Z12activarBombaPiibii,@function
        .size           _Z12activarBombaPiibii,(.L_x_48 - _Z12activarBombaPiibii)
        .other          _Z12activarBombaPiibii,@"STO_CUDA_ENTRY STV_DEFAULT"
_Z12activarBombaPiibii:
.text._Z12activarBombaPiibii:
[----:B------:R-:W-:Y:S01]  /*0000*/  LDC R1, c[0x0][0x37c] ;  /* 0x0000df00ff017b82 */ /* 0x000fe20000000800 */
[----:B------:R-:W0:Y:S01]  /*0010*/  LDCU.U8 UR4, c[0x0][0x38c] ;  /* 0x00007180ff0477ac */ /* 0x000e220008000000 */
[----:B------:R-:W1:Y:S01]  /*0020*/  S2R R5, SR_TID.X ;  /* 0x0000000000057919 */ /* 0x000e620000002100 */
[----:B0-----:R-:W-:-:S04]  /*0030*/  UPRMT UR4, UR4, 0x8880, URZ ;  /* 0x0000888004047896 */ /* 0x001fc800080000ff */
[----:B------:R-:W-:-:S07]  /*0040*/  UISETP.NE.AND UP0, UPT, UR4, URZ, UPT ;  /* 0x000000ff0400728c */ /* 0x000fce000bf05270 */
[----:B------:R-:W0:Y:S02]  /*0050*/  LDCU.64 UR4, c[0x0][0x358] ;  /* 0x00006b00ff0477ac */ /* 0x000e240008000a00 */
[----:B------:R-:W-:Y:S05]  /*0060*/  BRA.U !UP0, `(.L_x_9) ;  /* 0x00000001082c7547 */ /* 0x000fea000b800000 */
[----:B------:R-:W1:Y:S01]  /*0070*/  LDCU UR6, c[0x0][0x388] ;  /* 0x00007100ff0677ac */ /* 0x000e620008000800 */
[----:B------:R-:W2:Y:S01]  /*0080*/  LDCU UR7, c[0x0][0x390] ;  /* 0x00007200ff0777ac */ /* 0x000ea20008000800 */
[----:B-1----:R-:W-:-:S04]  /*0090*/  VIMNMX R0, PT, PT, R5, UR6, !PT ;  /* 0x0000000605007c48 */ /* 0x002fc8000ffe0100 */
[----:B--2---:R-:W-:-:S13]  /*00a0*/  ISETP.GE.AND P0, PT, R0, UR7, PT ;  /* 0x0000000700007c0c */ /* 0x004fda000bf06270 */
[----:B0-----:R-:W-:Y:S05]  /*00b0*/  @P0 EXIT ;  /* 0x000000000000094d */ /* 0x001fea0003800000 */
[----:B------:R-:W0:Y:S08]  /*00c0*/  LDC R0, c[0x0][0x394] ;  /* 0x0000e500ff007b82 */ /* 0x000e300000000800 */
[----:B------:R-:W1:Y:S01]  /*00d0*/  LDC.64 R2, c[0x0][0x380] ;  /* 0x0000e000ff027b82 */ /* 0x000e620000000a00 */
[----:B0-----:R-:W-:-:S04]  /*00e0*/  IMAD R5, R0, UR6, R5 ;  /* 0x0000000600057c24 */ /* 0x001fc8000f8e0205 */
[----:B-1----:R-:W-:-:S05]  /*00f0*/  IMAD.WIDE R2, R5, 0x4, R2 ;  /* 0x0000000405027825 */ /* 0x002fca00078e0202 */
[----:B------:R-:W-:Y:S01]  /*0100*/  STG.E desc[UR4][R2.64], RZ ;  /* 0x000000ff02007986 */ /* 0x000fe2000c101904 */
[----:B------:R-:W-:Y:S05]  /*0110*/  EXIT ;  /* 0x000000000000794d */ /* 0x000fea0003800000 */
.L_x_9:
[----:B------:R-:W2:Y:S01]  /*0120*/  LDC R4, c[0x0][0x394] ;  /* 0x0000e500ff047b82 */ /* 0x000ea20000000800 */
[----:B------:R-:W1:Y:S02]  /*0130*/  LDCU UR6, c[0x0][0x388] ;  /* 0x00007100ff0677ac */ /* 0x000e640008000800 */
[----:B-1----:R-:W-:-:S04]  /*0140*/  VIMNMX R0, PT, PT, R5, UR6, !PT ;  /* 0x0000000605007c48 */ /* 0x002fc8000ffe0100 */
[----:B--2---:R-:W-:-:S13]  /*0150*/  ISETP.GE.AND P0, PT, R0, R4, PT ;  /* 0x000000040000720c */ /* 0x004fda0003f06270 */
[----:B0-----:R-:W-:Y:S05]  /*0160*/  @P0 EXIT ;  /* 0x000000000000094d */ /* 0x001fea0003800000 */
[----:B------:R-:W0:Y:S01]  /*0170*/  LDC.64 R2, c[0x0][0x380] ;  /* 0x0000e000ff027b82 */ /* 0x000e220000000a00 */
[----:B------:R-:W-:-:S04]  /*0180*/  IMAD R5, R5, R4, UR6 ;  /* 0x0000000605057e24 */ /* 0x000fc8000f8e0204 */
[----:B0-----:R-:W-:-:S05]  /*0190*/  IMAD.WIDE R2, R5, 0x4, R2 ;  /* 0x0000000405027825 */ /* 0x001fca00078e0202 */
[----:B------:R-:W-:Y:S01]  /*01a0*/  STG.E desc[UR4][R2.64], RZ ;  /* 0x000000ff02007986 */ /* 0x000fe2000c101904 */
[----:B------:R-:W-:Y:S05]  /*01b0*/  EXIT ;  /* 0x000000000000794d */ /* 0x000fea0003800000 */
.L_x_10:
        /* <DEDUP_REMOVED lines=12> */
.L_x_48:


//--------------------- .text._Z15eliminarBloquesPiiiii --------------------------
	.section	.text._Z15eliminarBloquesPiiiii,"ax",@progbits
	.align	128
        .global         _Z15eliminarBloquesPiiiii
        .type           _Z15eliminarBloquesPiiiii,@function
        .size           _Z15eliminarBloquesPiiiii,(.L_x_49 - _Z15eliminarBloquesPiiiii)
        .other          _Z15eliminarBloquesPiiiii,@"STO_CUDA_ENTRY STV_DEFAULT"
_Z15eliminarBloquesPiiiii:
.text._Z15eliminarBloquesPiiiii:
[----:B------:R-:W-:Y:S08]  /*0000*/  LDC R1, c[0x0][0x37c] ;  /* 0x0000df00ff017b82 */ /* 0x000ff00000000800 */
[----:B------:R-:W0:Y:S01]  /*0010*/  LDC.64 R10, c[0x0][0x390] ;  /* 0x0000e400ff0a7b82 */ /* 0x000e220000000a00 */
[----:B------:R-:W1:Y:S01]  /*0020*/  LDCU.64 UR4, c[0x0][0x380] ;  /* 0x00007000ff0477ac */ /* 0x000e620008000a00 */
[----:B------:R-:W2:Y:S06]  /*0030*/  LDCU.64 UR12, c[0x0][0x358] ;  /* 0x00006b00ff0c77ac */ /* 0x000eac0008000a00 */
[----:B------:R-:W0:Y:S01]  /*0040*/  LDC.64 R12, c[0x0][0x388] ;  /* 0x0000e200ff0c7b82 */ /* 0x000e220000000a00 */
[----:B------:R-:W3:Y:S07]  /*0050*/  S2R R7, SR_TID.X ;  /* 0x0000000000077919 */ /* 0x000eee0000002100 */
[----:B------:R-:W3:Y:S01]  /*0060*/  LDC R6, c[0x0][0x360] ;  /* 0x0000d800ff067b82 */ /* 0x000ee20000000800 */
[----:B------:R-:W4:Y:S01]  /*0070*/  LDCU UR9, c[0x0][0x390] ;  /* 0x00007200ff0977ac */ /* 0x000f220008000800 */
[----:B-1----:R-:W-:-:S02]  /*0080*/  MOV R4, UR4 ;  /* 0x0000000400047c02 */ /* 0x002fc40008000f00 */
[----:B------:R-:W-:Y:S01]  /*0090*/  MOV R5, UR5 ;  /* 0x0000000500057c02 */ /* 0x000fe20008000f00 */
[----:B------:R-:W1:Y:S01]  /*00a0*/  LDCU UR15, c[0x0][0x394] ;  /* 0x00007280ff0f77ac */ /* 0x000e620008000800 */
[----:B0-----:R-:W-:-:S04]  /*00b0*/  IMAD R3, R10, R12, R11 ;  /* 0x0000000c0a037224 */ /* 0x001fc800078e020b */
[----:B------:R-:W-:-:S05]  /*00c0*/  IMAD.WIDE R2, R3, 0x4, R4 ;  /* 0x0000000403027825 */ /* 0x000fca00078e0204 */
[----:B--2---:R0:W5:Y:S01]  /*00d0*/  LDG.E R0, desc[UR12][R2.64] ;  /* 0x0000000c02007981 */ /* 0x004162000c1e1900 */
[----:B------:R-:W3:Y:S01]  /*00e0*/  S2UR UR4, SR_CTAID.X ;  /* 0x00000000000479c3 */ /* 0x000ee20000002500 */
[----:B------:R-:W-:Y:S01]  /*00f0*/  IMAD R8, R12, R13, RZ ;  /* 0x0000000d0c087224 */ /* 0x000fe200078e02ff */
[----:B------:R-:W-:Y:S01]  /*0100*/  BSSY.RECONVERGENT B0, `(.L_x_11) ;  /* 0x0000116000007945 */ /* 0x000fe20003800200 */
[----:B---3--:R-:W-:Y:S02]  /*0110*/  IMAD R7, R6, UR4, R7 ;  /* 0x0000000406077c24 */ /* 0x008fe4000f8e0207 */
[----:B----4-:R-:W-:-:S03]  /*0120*/  IMAD.U32 R6, RZ, RZ, UR9 ;  /* 0x00000009ff067e24 */ /* 0x010fc6000f8e00ff */
[----:B------:R-:W-:-:S04]  /*0130*/  ISETP.NE.AND P0, PT, R7, R10, PT ;  /* 0x0000000a0700720c */ /* 0x000fc80003f05270 */
[----:B------:R-:W-:-:S13]  /*0140*/  ISETP.GE.OR P0, PT, R7, R8, P0 ;  /* 0x000000080700720c */ /* 0x000fda0000706670 */
[----:B01----:R-:W-:Y:S05]  /*0150*/  @P0 BRA `(.L_x_12) ;  /* 0x0000000800000947 */ /* 0x003fea0003800000 */
[----:B------:R-:W0:Y:S01]  /*0160*/  LDCU UR4, c[0x0][0x394] ;  /* 0x00007280ff0477ac */ /* 0x000e220008000800 */
[----:B------:R-:W-:Y:S01]  /*0170*/  ISETP.GE.AND P0, PT, R11, 0x1, PT ;  /* 0x000000010b00780c */ /* 0x000fe20003f06270 */
[----:B0-----:R-:W-:-:S12]  /*0180*/  UMOV UR5, UR4 ;  /* 0x0000000400057c82 */ /* 0x001fd80008000000 */
[----:B------:R-:W-:Y:S05]  /*0190*/  @!P0 BRA `(.L_x_13) ;  /* 0x00000000003c8947 */ /* 0x000fea0003800000 */
[----:B------:R-:W-:Y:S01]  /*01a0*/  IMAD R8, R10, R12, -0x1 ;  /* 0xffffffff0a087424 */ /* 0x000fe200078e020c */
[----:B------:R-:W0:Y:S01]  /*01b0*/  LDCU.64 UR10, c[0x0][0x380] ;  /* 0x00007000ff0a77ac */ /* 0x000e220008000a00 */
[----:B------:R-:W-:-:S05]  /*01c0*/  NOP ;  /* 0x0000000000007918 */ /* 0x000fca0000000000 */
.L_x_14:
[----:B------:R-:W-:Y:S01]  /*01d0*/  IADD3 R7, PT, PT, R8, UR4, RZ ;  /* 0x0000000408077c10 */ /* 0x000fe2000fffe0ff */
[----:B0-----:R-:W-:Y:S01]  /*01e0*/  IMAD.U32 R4, RZ, RZ, UR10 ;  /* 0x0000000aff047e24 */ /* 0x001fe2000f8e00ff */
[----:B------:R-:W-:-:S03]  /*01f0*/  MOV R5, UR11 ;  /* 0x0000000b00057c02 */ /* 0x000fc60008000f00 */
[----:B------:R-:W-:-:S06]  /*0200*/  IMAD.WIDE R6, R7, 0x4, R4 ;  /* 0x0000000407067825 */ /* 0x000fcc00078e0204 */
[----:B------:R-:W2:Y:S02]  /*0210*/  LDG.E R7, desc[UR12][R6.64] ;  /* 0x0000000c06077981 */ /* 0x000ea4000c1e1900 */
[----:B--2--5:R-:W-:-:S13]  /*0220*/  ISETP.NE.AND P0, PT, R7, R0, PT ;  /* 0x000000000700720c */ /* 0x024fda0003f05270 */
[----:B------:R-:W-:Y:S05]  /*0230*/  @P0 BRA `(.L_x_13) ;  /* 0x0000000000140947 */ /* 0x000fea0003800000 */
[----:B------:R-:W-:Y:S02]  /*0240*/  UISETP.GT.U32.AND UP0, UPT, UR4, 0x1, UPT ;  /* 0x000000010400788c */ /* 0x000fe4000bf04070 */
[----:B------:R-:W-:-:S07]  /*0250*/  UIADD3 UR6, UPT, UPT, UR4, -0x1, URZ ;  /* 0xffffffff04067890 */ /* 0x000fce000fffe0ff */
[----:B------:R-:W-:Y:S01]  /*0260*/  UMOV UR4, UR6 ;  /* 0x0000000600047c82 */ /* 0x000fe20008000000 */
[----:B------:R-:W-:Y:S05]  /*0270*/  BRA.U UP0, `(.L_x_14) ;  /* 0xfffffffd00d47547 */ /* 0x000fea000b83ffff */
[----:B------:R-:W-:-:S05]  /*0280*/  UMOV UR4, URZ ;  /* 0x000000ff00047c82 */ /* 0x000fca0008000000 */
.L_x_13:
[----:B------:R-:W0:Y:S01]  /*0290*/  LDCU UR6, c[0x0][0x38c] ;  /* 0x00007180ff0677ac */ /* 0x000e220008000800 */
[----:B------:R-:W1:Y:S01]  /*02a0*/  LDCU UR7, c[0x0][0x394] ;  /* 0x00007280ff0777ac */ /* 0x000e620008000800 */
[----:B0-----:R-:W-:-:S04]  /*02b0*/  UIADD3 UR6, UPT, UPT, UR6, -0x1, URZ ;  /* 0xffffffff06067890 */ /* 0x001fc8000fffe0ff */
[----:B-1----:R-:W-:-:S09]  /*02c0*/  UISETP.GT.AND UP0, UPT, UR6, UR7, UPT ;  /* 0x000000070600728c */ /* 0x002fd2000bf04270 */
[----:B------:R-:W-:Y:S05]  /*02d0*/  BRA.U !UP0, `(.L_x_15) ;  /* 0x0000000108407547 */ /* 0x000fea000b800000 */
[----:B------:R-:W0:Y:S01]  /*02e0*/  LDC R8, c[0x0][0x390] ;  /* 0x0000e400ff087b82 */ /* 0x000e220000000800 */
[----:B------:R-:W1:Y:S01]  /*02f0*/  LDCU UR5, c[0x0][0x394] ;  /* 0x00007280ff0577ac */ /* 0x000e620008000800 */
[----:B------:R-:W2:Y:S06]  /*0300*/  LDCU.64 UR10, c[0x0][0x380] ;  /* 0x00007000ff0a77ac */ /* 0x000eac0008000a00 */
[----:B------:R-:W0:Y:S02]  /*0310*/  LDC R5, c[0x0][0x388] ;  /* 0x0000e200ff057b82 */ /* 0x000e240000000800 */
[----:B012---:R-:W-:-:S07]  /*0320*/  IMAD R8, R8, R5, 0x1 ;  /* 0x0000000108087424 */ /* 0x007fce00078e0205 */
.L_x_16:
[----:B------:R-:W-:Y:S01]  /*0330*/  IADD3 R7, PT, PT, R8, UR5, RZ ;  /* 0x0000000508077c10 */ /* 0x000fe2000fffe0ff */
[----:B------:R-:W-:Y:S01]  /*0340*/  IMAD.U32 R4, RZ, RZ, UR10 ;  /* 0x0000000aff047e24 */ /* 0x000fe2000f8e00ff */
[----:B------:R-:W-:-:S03]  /*0350*/  MOV R5, UR11 ;  /* 0x0000000b00057c02 */ /* 0x000fc60008000f00 */
[----:B------:R-:W-:-:S06]  /*0360*/  IMAD.WIDE R6, R7, 0x4, R4 ;  /* 0x0000000407067825 */ /* 0x000fcc00078e0204 */
[----:B------:R-:W2:Y:S02]  /*0370*/  LDG.E R7, desc[UR12][R6.64] ;  /* 0x0000000c06077981 */ /* 0x000ea4000c1e1900 */
[----:B--2--5:R-:W-:-:S13]  /*0380*/  ISETP.NE.AND P0, PT, R7, R0, PT ;  /* 0x000000000700720c */ /* 0x024fda0003f05270 */
[----:B------:R-:W-:Y:S05]  /*0390*/  @P0 BRA `(.L_x_15) ;  /* 0x0000000000100947 */ /* 0x000fea0003800000 */
[----:B------:R-:W-:-:S04]  /*03a0*/  UIADD3 UR5, UPT, UPT, UR5, 0x1, URZ ;  /* 0x0000000105057890 */ /* 0x000fc8000fffe0ff */
[----:B------:R-:W-:-:S09]  /*03b0*/  UISETP.NE.AND UP0, UPT, UR5, UR6, UPT ;  /* 0x000000060500728c */ /* 0x000fd2000bf05270 */
[----:B------:R-:W-:Y:S05]  /*03c0*/  BRA.U UP0, `(.L_x_16) ;  /* 0xfffffffd00d87547 */ /* 0x000fea000b83ffff */
[----:B------:R-:W-:-:S05]  /*03d0*/  UMOV UR5, UR6 ;  /* 0x0000000600057c82 */ /* 0x000fca0008000000 */
.L_x_15:
[----:B------:R-:W-:-:S09]  /*03e0*/  UISETP.GT.AND UP0, UPT, UR5, UR4, UPT ;  /* 0x000000040500728c */ /* 0x000fd2000bf04270 */
[----:B------:R-:W-:Y:S05]  /*03f0*/  BRA.U !UP0, `(.L_x_17) ;  /* 0x0000000d08987547 */ /* 0x000fea000b800000 */
[----:B------:R-:W-:-:S04]  /*0400*/  UIADD3 UR5, UPT, UPT, -UR4, UR5, URZ ;  /* 0x0000000504057290 */ /* 0x000fc8000fffe1ff */
[----:B------:R-:W-:Y:S02]  /*0410*/  UISETP.GE.U32.AND UP1, UPT, UR5, 0x7, UPT ;  /* 0x000000070500788c */ /* 0x000fe4000bf26070 */
[----:B------:R-:W-:-:S04]  /*0420*/  UIADD3 UR10, UPT, UPT, UR5, 0x1, URZ ;  /* 0x00000001050a7890 */ /* 0x000fc8000fffe0ff */
[----:B------:R-:W-:-:S04]  /*0430*/  ULOP3.LUT UR14, UR10, 0x7, URZ, 0xc0, !UPT ;  /* 0x000000070a0e7892 */ /* 0x000fc8000f8ec0ff */
[----:B------:R-:W-:Y:S01]  /*0440*/  UISETP.NE.AND UP0, UPT, UR14, URZ, UPT ;  /* 0x000000ff0e00728c */ /* 0x000fe2000bf05270 */
[----:B------:R-:W-:Y:S10]  /*0450*/  BRA.U !UP1, `(.L_x_18) ;  /* 0x00000001097c7547 */ /* 0x000ff4000b800000 */
[----:B------:R-:W0:Y:S01]  /*0460*/  LDCU UR5, c[0x0][0x390] ;  /* 0x00007200ff0577ac */ /* 0x000e220008000800 */
[----:B------:R-:W1:Y:S01]  /*0470*/  S2UR UR8, SR_CgaCtaId ;  /* 0x00000000000879c3 */ /* 0x000e620000008800 */
[----:B------:R-:W0:Y:S01]  /*0480*/  LDCU UR11, c[0x0][0x388] ;  /* 0x00007100ff0b77ac */ /* 0x000e220008000800 */
[----:B------:R-:W-:Y:S01]  /*0490*/  ULOP3.LUT UR6, UR10, 0xfffffff8, URZ, 0xc0, !UPT ;  /* 0xfffffff80a067892 */ /* 0x000fe2000f8ec0ff */
[----:B------:R-:W-:-:S03]  /*04a0*/  UMOV UR7, 0x400 ;  /* 0x0000040000077882 */ /* 0x000fc60000000000 */
[----:B------:R-:W-:Y:S02]  /*04b0*/  UIADD3 UR6, UPT, UPT, -UR6, URZ, URZ ;  /* 0x000000ff06067290 */ /* 0x000fe4000fffe1ff */
[----:B0-----:R-:W-:Y:S02]  /*04c0*/  UIMAD UR5, UR5, UR11, UR4 ;  /* 0x0000000b050572a4 */ /* 0x001fe4000f8e0204 */
[----:B-1----:R-:W-:-:S04]  /*04d0*/  ULEA UR7, UR8, UR7, 0x18 ;  /* 0x0000000708077291 */ /* 0x002fc8000f8ec0ff */
[----:B------:R-:W-:-:S08]  /*04e0*/  MOV R7, UR5 ;  /* 0x0000000500077c02 */ /* 0x000fd00008000f00 */
.L_x_19:
[----:B------:R-:W-:Y:S01]  /*04f0*/  ATOMS.POPC.INC.32 RZ, [UR7] ;  /* 0x00000000ffff7f8c */ /* 0x000fe2000d800007 */
[C---:B0-----:R-:W-:Y:S01]  /*0500*/  IMAD.WIDE R8, R7.reuse, 0x4, R4 ;  /* 0x0000000407087825 */ /* 0x041fe200078e0204 */
[----:B------:R-:W-:Y:S02]  /*0510*/  UIADD3 UR6, UPT, UPT, UR6, 0x8, URZ ;  /* 0x0000000806067890 */ /* 0x000fe4000fffe0ff */
[----:B------:R-:W-:Y:S01]  /*0520*/  ATOMS.POPC.INC.32 RZ, [UR7] ;  /* 0x00000000ffff7f8c */ /* 0x000fe2000d800007 */
[----:B------:R-:W-:Y:S01]  /*0530*/  VIADD R7, R7, 0x8 ;  /* 0x0000000807077836 */ /* 0x000fe20000000000 */
[----:B------:R-:W-:Y:S02]  /*0540*/  UISETP.NE.AND UP1, UPT, UR6, URZ, UPT ;  /* 0x000000ff0600728c */ /* 0x000fe4000bf25270 */
[----:B------:R-:W-:Y:S01]  /*0550*/  ATOMS.POPC.INC.32 RZ, [UR7] ;  /* 0x00000000ffff7f8c */ /* 0x000fe2000d800007 */
[----:B------:R-:W-:-:S03]  /*0560*/  UIADD3 UR4, UPT, UPT, UR4, 0x8, URZ ;  /* 0x0000000804047890 */ /* 0x000fc6000fffe0ff */
[----:B------:R-:W-:Y:S04]  /*0570*/  ATOMS.POPC.INC.32 RZ, [UR7] ;  /* 0x00000000ffff7f8c */ /* 0x000fe8000d800007 */
[----:B------:R-:W-:Y:S04]  /*0580*/  ATOMS.POPC.INC.32 RZ, [UR7] ;  /* 0x00000000ffff7f8c */ /* 0x000fe8000d800007 */
[----:B------:R-:W-:Y:S04]  /*0590*/  ATOMS.POPC.INC.32 RZ, [UR7] ;  /* 0x00000000ffff7f8c */ /* 0x000fe8000d800007 */
[----:B------:R-:W-:Y:S04]  /*05a0*/  ATOMS.POPC.INC.32 RZ, [UR7] ;  /* 0x00000000ffff7f8c */ /* 0x000fe8000d800007 */
[----:B------:R0:W-:Y:S04]  /*05b0*/  STG.E desc[UR12][R8.64], RZ ;  /* 0x000000ff08007986 */ /* 0x0001e8000c10190c */
[----:B------:R0:W-:Y:S04]  /*05c0*/  STG.E desc[UR12][R8.64+0x4], RZ ;  /* 0x000004ff08007986 */ /* 0x0001e8000c10190c */
[----:B------:R0:W-:Y:S04]  /*05d0*/  STG.E desc[UR12][R8.64+0x8], RZ ;  /* 0x000008ff08007986 */ /* 0x0001e8000c10190c */
[----:B------:R0:W-:Y:S04]  /*05e0*/  STG.E desc[UR12][R8.64+0xc], RZ ;  /* 0x00000cff08007986 */ /* 0x0001e8000c10190c */
[----:B------:R0:W-:Y:S04]  /*05f0*/  STG.E desc[UR12][R8.64+0x10], RZ ;  /* 0x000010ff08007986 */ /* 0x0001e8000c10190c */
[----:B------:R0:W-:Y:S04]  /*0600*/  STG.E desc[UR12][R8.64+0x14], RZ ;  /* 0x000014ff08007986 */ /* 0x0001e8000c10190c */
[----:B------:R0:W-:Y:S04]  /*0610*/  STG.E desc[UR12][R8.64+0x18], RZ ;  /* 0x000018ff08007986 */ /* 0x0001e8000c10190c */
[----:B------:R0:W-:Y:S04]  /*0620*/  STG.E desc[UR12][R8.64+0x1c], RZ ;  /* 0x00001cff08007986 */ /* 0x0001e8000c10190c */
[----:B------:R-:W-:Y:S01]  /*0630*/  ATOMS.POPC.INC.32 RZ, [UR7] ;  /* 0x00000000ffff7f8c */ /* 0x000fe2000d800007 */
[----:B------:R-:W-:Y:S05]  /*0640*/  BRA.U UP1, `(.L_x_19) ;  /* 0xfffffffd01a87547 */ /* 0x000fea000b83ffff */
.L_x_18:
[----:B------:R-:W-:Y:S05]  /*0650*/  BRA.U !UP0, `(.L_x_17) ;  /* 0x0000000d08007547 */ /* 0x000fea000b800000 */
[----:B------:R-:W-:Y:S02]  /*0660*/  UISETP.GE.U32.AND UP0, UPT, UR14, 0x4, UPT ;  /* 0x000000040e00788c */ /* 0x000fe4000bf06070 */
[----:B------:R-:W-:-:S04]  /*0670*/  ULOP3.LUT UR7, UR10, 0x3, URZ, 0xc0, !UPT ;  /* 0x000000030a077892 */ /* 0x000fc8000f8ec0ff */
[----:B------:R-:W-:-:S03]  /*0680*/  UISETP.NE.AND UP1, UPT, UR7, URZ, UPT ;  /* 0x000000ff0700728c */ /* 0x000fc6000bf25270 */
[----:B------:R-:W-:Y:S08]  /*0690*/  BRA.U !UP0, `(.L_x_20) ;  /* 0x0000000108407547 */ /* 0x000ff0000b800000 */
[----:B------:R-:W1:Y:S01]  /*06a0*/  S2UR UR6, SR_CgaCtaId ;  /* 0x00000000000679c3 */ /* 0x000e620000008800 */
[----:B------:R-:W-:-:S07]  /*06b0*/  UMOV UR5, 0x400 ;  /* 0x0000040000057882 */ /* 0x000fce0000000000 */
[----:B------:R-:W2:Y:S08]  /*06c0*/  LDC R6, c[0x0][0x390] ;  /* 0x0000e400ff067b82 */ /* 0x000eb00000000800 */
[----:B------:R-:W2:Y:S01]  /*06d0*/  LDC R7, c[0x0][0x388] ;  /* 0x0000e200ff077b82 */ /* 0x000ea20000000800 */
[----:B-1----:R-:W-:-:S09]  /*06e0*/  ULEA UR5, UR6, UR5, 0x18 ;  /* 0x0000000506057291 */ /* 0x002fd2000f8ec0ff */
[----:B------:R-:W-:Y:S04]  /*06f0*/  ATOMS.POPC.INC.32 RZ, [UR5] ;  /* 0x00000000ffff7f8c */ /* 0x000fe8000d800005 */
[----:B------:R-:W-:Y:S01]  /*0700*/  ATOMS.POPC.INC.32 RZ, [UR5] ;  /* 0x00000000ffff7f8c */ /* 0x000fe2000d800005 */
[----:B--2---:R-:W-:-:S03]  /*0710*/  IMAD R7, R6, R7, UR4 ;  /* 0x0000000406077e24 */ /* 0x004fc6000f8e0207 */
[----:B------:R-:W-:Y:S01]  /*0720*/  ATOMS.POPC.INC.32 RZ, [UR5] ;  /* 0x00000000ffff7f8c */ /* 0x000fe2000d800005 */
[----:B------:R-:W-:Y:S01]  /*0730*/  UIADD3 UR4, UPT, UPT, UR4, 0x4, URZ ;  /* 0x0000000404047890 */ /* 0x000fe2000fffe0ff */
[----:B------:R-:W-:Y:S02]  /*0740*/  IMAD.WIDE R6, R7, 0x4, R4 ;  /* 0x0000000407067825 */ /* 0x000fe400078e0204 */
[----:B------:R-:W-:Y:S04]  /*0750*/  ATOMS.POPC.INC.32 RZ, [UR5] ;  /* 0x00000000ffff7f8c */ /* 0x000fe8000d800005 */
[----:B------:R1:W-:Y:S04]  /*0760*/  STG.E desc[UR12][R6.64], RZ ;  /* 0x000000ff06007986 */ /* 0x0003e8000c10190c */
[----:B------:R1:W-:Y:S04]  /*0770*/  STG.E desc[UR12][R6.64+0x4], RZ ;  /* 0x000004ff06007986 */ /* 0x0003e8000c10190c */
[----:B------:R1:W-:Y:S04]  /*0780*/  STG.E desc[UR12][R6.64+0x8], RZ ;  /* 0x000008ff06007986 */ /* 0x0003e8000c10190c */
[----:B------:R1:W-:Y:S02]  /*0790*/  STG.E desc[UR12][R6.64+0xc], RZ ;  /* 0x00000cff06007986 */ /* 0x0003e4000c10190c */
.L_x_20:
[----:B------:R-:W-:Y:S05]  /*07a0*/  BRA.U !UP1, `(.L_x_17) ;  /* 0x0000000909ac7547 */ /* 0x000fea000b800000 */
[----:B------:R-:W-:Y:S02]  /*07b0*/  UISETP.NE.AND UP0, UPT, UR7, 0x1, UPT ;  /* 0x000000010700788c */ /* 0x000fe4000bf05270 */
[----:B------:R-:W-:-:S04]  /*07c0*/  ULOP3.LUT UR5, UR10, 0x1, URZ, 0xc0, !UPT ;  /* 0x000000010a057892 */ /* 0x000fc8000f8ec0ff */
[----:B------:R-:W-:-:S03]  /*07d0*/  UISETP.NE.U32.AND UP1, UPT, UR5, 0x1, UPT ;  /* 0x000000010500788c */ /* 0x000fc6000bf25070 */
[----:B------:R-:W-:Y:S08]  /*07e0*/  BRA.U !UP0, `(.L_x_21) ;  /* 0x0000000108307547 */ /* 0x000ff0000b800000 */
[----:B------:R-:W2:Y:S01]  /*07f0*/  S2UR UR6, SR_CgaCtaId ;  /* 0x00000000000679c3 */ /* 0x000ea20000008800 */
[----:B------:R-:W-:-:S07]  /*0800*/  UMOV UR5, 0x400 ;  /* 0x0000040000057882 */ /* 0x000fce0000000000 */
[----:B-1----:R-:W1:Y:S08]  /*0810*/  LDC R6, c[0x0][0x390] ;  /* 0x0000e400ff067b82 */ /* 0x002e700000000800 */
[----:B------:R-:W1:Y:S01]  /*0820*/  LDC R7, c[0x0][0x388] ;  /* 0x0000e200ff077b82 */ /* 0x000e620000000800 */
[----:B--2---:R-:W-:-:S09]  /*0830*/  ULEA UR5, UR6, UR5, 0x18 ;  /* 0x0000000506057291 */ /* 0x004fd2000f8ec0ff */
[----:B------:R-:W-:Y:S04]  /*0840*/  ATOMS.POPC.INC.32 RZ, [UR5] ;  /* 0x00000000ffff7f8c */ /* 0x000fe8000d800005 */
[----:B------:R-:W-:Y:S01]  /*0850*/  ATOMS.POPC.INC.32 RZ, [UR5] ;  /* 0x00000000ffff7f8c */ /* 0x000fe2000d800005 */
[----:B-1----:R-:W-:Y:S01]  /*0860*/  IMAD R7, R6, R7, UR4 ;  /* 0x0000000406077e24 */ /* 0x002fe2000f8e0207 */
[----:B------:R-:W-:-:S03]  /*0870*/  UIADD3 UR4, UPT, UPT, UR4, 0x2, URZ ;  /* 0x0000000204047890 */ /* 0x000fc6000fffe0ff */
[----:B------:R-:W-:-:S05]  /*0880*/  IMAD.WIDE R6, R7, 0x4, R4 ;  /* 0x0000000407067825 */ /* 0x000fca00078e0204 */
[----:B------:R2:W-:Y:S04]  /*0890*/  STG.E desc[UR12][R6.64], RZ ;  /* 0x000000ff06007986 */ /* 0x0005e8000c10190c */
[----:B------:R2:W-:Y:S02]  /*08a0*/  STG.E desc[UR12][R6.64+0x4], RZ ;  /* 0x000004ff06007986 */ /* 0x0005e4000c10190c */
.L_x_21:
[----:B------:R-:W-:Y:S05]  /*08b0*/  BRA.U UP1, `(.L_x_17) ;  /* 0x0000000901687547 */ /* 0x000fea000b800000 */
[----:B------:R-:W3:Y:S01]  /*08c0*/  S2UR UR6, SR_CgaCtaId ;  /* 0x00000000000679c3 */ /* 0x000ee20000008800 */
[----:B------:R-:W-:-:S07]  /*08d0*/  UMOV UR5, 0x400 ;  /* 0x0000040000057882 */ /* 0x000fce0000000000 */
[----:B-12---:R-:W1:Y:S08]  /*08e0*/  LDC R7, c[0x0][0x390] ;  /* 0x0000e400ff077b82 */ /* 0x006e700000000800 */
[----:B------:R-:W1:Y:S01]  /*08f0*/  LDC R6, c[0x0][0x388] ;  /* 0x0000e200ff067b82 */ /* 0x000e620000000800 */
[----:B---3--:R-:W-:-:S09]  /*0900*/  ULEA UR5, UR6, UR5, 0x18 ;  /* 0x0000000506057291 */ /* 0x008fd2000f8ec0ff */
[----:B------:R-:W-:Y:S01]  /*0910*/  ATOMS.POPC.INC.32 RZ, [UR5] ;  /* 0x00000000ffff7f8c */ /* 0x000fe2000d800005 */
[----:B-1----:R-:W-:-:S04]  /*0920*/  IMAD R7, R7, R6, UR4 ;  /* 0x0000000407077e24 */ /* 0x002fc8000f8e0206 */
[----:B------:R-:W-:-:S05]  /*0930*/  IMAD.WIDE R4, R7, 0x4, R4 ;  /* 0x0000000407047825 */ /* 0x000fca00078e0204 */
[----:B------:R3:W-:Y:S01]  /*0940*/  STG.E desc[UR12][R4.64], RZ ;  /* 0x000000ff04007986 */ /* 0x0007e2000c10190c */
[----:B------:R-:W-:Y:S05]  /*0950*/  BRA `(.L_x_17) ;  /* 0x0000000800407947 */ /* 0x000fea0003800000 */
.L_x_12:
[----:B------:R-:W-:-:S04]  /*0960*/  ISETP.NE.AND P0, PT, R7, R11, PT ;  /* 0x0000000b0700720c */ /* 0x000fc80003f05270 */
[----:B------:R-:W-:-:S13]  /*0970*/  ISETP.GE.OR P0, PT, R7, R8, P0 ;  /* 0x000000080700720c */ /* 0x000fda0000706670 */
[----:B------:R-:W-:Y:S05]  /*0980*/  @P0 BRA `(.L_x_17) ;  /* 0x0000000800340947 */ /* 0x000fea0003800000 */
[----:B------:R-:W0:Y:S01]  /*0990*/  LDC R11, c[0x0][0x388] ;  /* 0x0000e200ff0b7b82 */ /* 0x000e220000000800 */
[----:B------:R-:W-:Y:S01]  /*09a0*/  VIMNMX R7, PT, PT, RZ, R10, PT ;  /* 0x0000000aff077248 */ /* 0x000fe20003fe0100 */
[----:B------:R-:W-:-:S06]  /*09b0*/  UMOV UR4, UR9 ;  /* 0x0000000900047c82 */ /* 0x000fcc0008000000 */
[----:B------:R-:W1:Y:S08]  /*09c0*/  LDC R12, c[0x0][0x394] ;  /* 0x0000e500ff0c7b82 */ /* 0x000e700000000800 */
[----:B------:R-:W2:Y:S02]  /*09d0*/  LDC.64 R8, c[0x0][0x380] ;  /* 0x0000e000ff087b82 */ /* 0x000ea40000000a00 */
.L_x_23:
[----:B------:R-:W-:Y:S01]  /*09e0*/  UISETP.GE.AND UP0, UPT, UR4, 0x1, UPT ;  /* 0x000000010400788c */ /* 0x000fe2000bf06270 */
[----:B------:R-:W-:Y:S01]  /*09f0*/  MOV R4, R7 ;  /* 0x0000000700047202 */ /* 0x000fe20000000f00 */
[----:B------:R-:W-:-:S07]  /*0a00*/  UMOV UR5, UR4 ;  /* 0x0000000400057c82 */ /* 0x000fce0008000000 */
[----:B------:R-:W-:Y:S05]  /*0a10*/  BRA.U !UP0, `(.L_x_22) ;  /* 0x00000001081c7547 */ /* 0x000fea000b800000 */
[----:B------:R-:W-:-:S06]  /*0a20*/  UIADD3 UR4, UPT, UPT, UR4, -0x1, URZ ;  /* 0xffffffff04047890 */ /* 0x000fcc000fffe0ff */
[----:B01----:R-:W-:-:S04]  /*0a30*/  IMAD R5, R11, UR4, R12 ;  /* 0x000000040b057c24 */ /* 0x003fc8000f8e020c */
[----:B--2---:R-:W-:-:S06]  /*0a40*/  IMAD.WIDE R4, R5, 0x4, R8 ;  /* 0x0000000405047825 */ /* 0x004fcc00078e0208 */
[----:B------:R-:W2:Y:S02]  /*0a50*/  LDG.E R5, desc[UR12][R4.64] ;  /* 0x0000000c04057981 */ /* 0x000ea4000c1e1900 */
[----:B--2--5:R-:W-:-:S13]  /*0a60*/  ISETP.NE.AND P0, PT, R5, R0, PT ;  /* 0x000000000500720c */ /* 0x024fda0003f05270 */
[----:B------:R-:W-:Y:S05]  /*0a70*/  @!P0 BRA `(.L_x_23) ;  /* 0xfffffffc00d88947 */ /* 0x000fea000383ffff */
[----:B------:R-:W-:-:S07]  /*0a80*/  MOV R4, UR5 ;  /* 0x0000000500047c02 */ /* 0x000fce0008000f00 */
.L_x_22:
[----:B------:R-:W3:Y:S01]  /*0a90*/  LDC R5, c[0x0][0x388] ;  /* 0x0000e200ff057b82 */ /* 0x000ee20000000800 */
[----:B------:R-:W-:Y:S07]  /*0aa0*/  BSSY.RECONVERGENT B1, `(.L_x_24) ;  /* 0x0000010000017945 */ /* 0x000fee0003800200 */
[----:B------:R-:W3:Y:S08]  /*0ab0*/  LDC R10, c[0x0][0x390] ;  /* 0x0000e400ff0a7b82 */ /* 0x000ef00000000800 */
[----:B------:R-:W4:Y:S08]  /*0ac0*/  LDC R13, c[0x0][0x388] ;  /* 0x0000e200ff0d7b82 */ /* 0x000f300000000800 */
[----:B--2---:R-:W2:Y:S01]  /*0ad0*/  LDC.64 R8, c[0x0][0x380] ;  /* 0x0000e000ff087b82 */ /* 0x004ea20000000a00 */
[----:B---3--:R-:W-:-:S07]  /*0ae0*/  VIADDMNMX R5, R5, 0xffffffff, R10, !PT ;  /* 0xffffffff05057846 */ /* 0x008fce000780010a */
.L_x_26:
[----:B------:R-:W-:Y:S01]  /*0af0*/  ISETP.NE.AND P0, PT, R6, R5, PT ;  /* 0x000000050600720c */ /* 0x000fe20003f05270 */
[----:B-1----:R-:W-:-:S12]  /*0b00*/  IMAD.MOV.U32 R12, RZ, RZ, R6 ;  /* 0x000000ffff0c7224 */ /* 0x002fd800078e0006 */
[----:B------:R-:W-:Y:S05]  /*0b10*/  @!P0 BRA `(.L_x_25) ;  /* 0x0000000000208947 */ /* 0x000fea0003800000 */
[----:B----4-:R-:W-:-:S05]  /*0b20*/  IMAD R7, R6, R13, R13 ;  /* 0x0000000d06077224 */ /* 0x010fca00078e020d */
[----:B------:R-:W-:-:S05]  /*0b30*/  IADD3 R7, PT, PT, R7, UR15, RZ ;  /* 0x0000000f07077c10 */ /* 0x000fca000fffe0ff */
[----:B0-2---:R-:W-:-:S06]  /*0b40*/  IMAD.WIDE R10, R7, 0x4, R8 ;  /* 0x00000004070a7825 */ /* 0x005fcc00078e0208 */
[----:B------:R-:W2:Y:S01]  /*0b50*/  LDG.E R11, desc[UR12][R10.64] ;  /* 0x0000000c0a0b7981 */ /* 0x000ea2000c1e1900 */
[----:B------:R-:W-:Y:S02]  /*0b60*/  IADD3 R6, PT, PT, R6, 0x1, RZ ;  /* 0x0000000106067810 */ /* 0x000fe40007ffe0ff */
[----:B--2--5:R-:W-:-:S13]  /*0b70*/  ISETP.NE.AND P0, PT, R11, R0, PT ;  /* 0x000000000b00720c */ /* 0x024fda0003f05270 */
[----:B------:R-:W-:Y:S05]  /*0b80*/  @!P0 BRA `(.L_x_26) ;  /* 0xfffffffc00d88947 */ /* 0x000fea000383ffff */
[----:B------:R-:W-:-:S07]  /*0b90*/  IMAD.MOV.U32 R5, RZ, RZ, R12 ;  /* 0x000000ffff057224 */ /* 0x000fce00078e000c */
.L_x_25:
[----:B------:R-:W-:Y:S05]  /*0ba0*/  BSYNC.RECONVERGENT B1 ;  /* 0x0000000000017941 */ /* 0x000fea0003800200 */
.L_x_24:
[----:B------:R-:W-:-:S13]  /*0bb0*/  ISETP.GT.AND P0, PT, R5, R4, PT ;  /* 0x000000040500720c */ /* 0x000fda0003f04270 */
[----:B------:R-:W-:Y:S05]  /*0bc0*/  @!P0 BRA `(.L_x_17) ;  /* 0x0000000400a48947 */ /* 0x000fea0003800000 */
[----:B------:R-:W-:Y:S01]  /*0bd0*/  IADD3 R6, PT, PT, -R4, R5, RZ ;  /* 0x0000000504067210 */ /* 0x000fe20007ffe1ff */
[----:B------:R-:W-:Y:S03]  /*0be0*/  BSSY.RECONVERGENT B1, `(.L_x_27) ;  /* 0x000002c000017945 */ /* 0x000fe60003800200 */
[C---:B------:R-:W-:Y:S02]  /*0bf0*/  ISETP.GE.U32.AND P1, PT, R6.reuse, 0x7, PT ;  /* 0x000000070600780c */ /* 0x040fe40003f26070 */
[----:B------:R-:W-:-:S04]  /*0c00*/  IADD3 R5, PT, PT, R6, 0x1, RZ ;  /* 0x0000000106057810 */ /* 0x000fc80007ffe0ff */
[----:B------:R-:W-:-:S04]  /*0c10*/  LOP3.LUT R25, R5, 0x7, RZ, 0xc0, !PT ;  /* 0x0000000705197812 */ /* 0x000fc800078ec0ff */
[----:B------:R-:W-:-:S03]  /*0c20*/  ISETP.NE.AND P0, PT, R25, RZ, PT ;  /* 0x000000ff1900720c */ /* 0x000fc60003f05270 */
[----:B------:R-:W-:Y:S10]  /*0c30*/  @!P1 BRA `(.L_x_28) ;  /* 0x0000000000989947 */ /* 0x000ff40003800000 */
[----:B------:R-:W1:Y:S01]  /*0c40*/  S2R R10, SR_CgaCtaId ;  /* 0x00000000000a7919 */ /* 0x000e620000008800 */
[----:B------:R-:W3:Y:S01]  /*0c50*/  LDC R21, c[0x0][0x388] ;  /* 0x0000e200ff157b82 */ /* 0x000ee20000000800 */
[----:B------:R-:W3:Y:S01]  /*0c60*/  LDCU UR4, c[0x0][0x394] ;  /* 0x00007280ff0477ac */ /* 0x000ee20008000800 */
[----:B--2---:R-:W-:Y:S02]  /*0c70*/  LOP3.LUT R8, R5, 0xfffffff8, RZ, 0xc0, !PT ;  /* 0xfffffff805087812 */ /* 0x004fe400078ec0ff */
[----:B------:R-:W-:-:S03]  /*0c80*/  MOV R9, 0x400 ;  /* 0x0000040000097802 */ /* 0x000fc60000000f00 */
[----:B------:R-:W-:Y:S01]  /*0c90*/  IMAD.MOV R24, RZ, RZ, -R8 ;  /* 0x000000ffff187224 */ /* 0x000fe200078e0a08 */
[----:B------:R-:W2:Y:S01]  /*0ca0*/  LDC.64 R6, c[0x0][0x380] ;  /* 0x0000e000ff067b82 */ /* 0x000ea20000000a00 */
[----:B---3--:R-:W-:Y:S01]  /*0cb0*/  IMAD R20, R4, R21, UR4 ;  /* 0x0000000404147e24 */ /* 0x008fe2000f8e0215 */
[----:B-1----:R-:W-:-:S07]  /*0cc0*/  LEA R26, R10, R9, 0x18 ;  /* 0x000000090a1a7211 */ /* 0x002fce00078ec0ff */
.L_x_29:
[----:B--23--:R-:W-:Y:S01]  /*0cd0*/  IMAD.WIDE R14, R20, 0x4, R6 ;  /* 0x00000004140e7825 */ /* 0x00cfe200078e0206 */
[----:B------:R-:W-:Y:S01]  /*0ce0*/  IADD3 R24, PT, PT, R24, 0x8, RZ ;  /* 0x0000000818187810 */ /* 0x000fe20007ffe0ff */
[----:B------:R-:W-:Y:S01]  /*0cf0*/  ATOMS.POPC.INC.32 RZ, [R26+URZ] ;  /* 0x000000001aff7f8c */ /* 0x000fe2000d8000ff */
[----:B------:R-:W-:Y:S01]  /*0d00*/  IADD3 R4, PT, PT, R4, 0x8, RZ ;  /* 0x0000000804047810 */ /* 0x000fe20007ffe0ff */
[C---:B------:R-:W-:Y:S01]  /*0d10*/  IMAD R20, R21.reuse, 0x8, R20 ;  /* 0x0000000815147824 */ /* 0x040fe200078e0214 */
[----:B------:R-:W-:Y:S01]  /*0d20*/  ISETP.NE.AND P1, PT, R24, RZ, PT ;  /* 0x000000ff1800720c */ /* 0x000fe20003f25270 */
[C---:B------:R-:W-:Y:S01]  /*0d30*/  IMAD.WIDE R16, R21.reuse, 0x4, R14 ;  /* 0x0000000415107825 */ /* 0x040fe200078e020e */
[----:B------:R1:W-:Y:S04]  /*0d40*/  STG.E desc[UR12][R14.64], RZ ;  /* 0x000000ff0e007986 */ /* 0x0003e8000c10190c */
[----:B------:R3:W-:Y:S01]  /*0d50*/  STG.E desc[UR12][R16.64], RZ ;  /* 0x000000ff10007986 */ /* 0x0007e2000c10190c */
[----:B------:R-:W-:-:S03]  /*0d60*/  IMAD.WIDE R18, R21, 0x4, R16 ;  /* 0x0000000415127825 */ /* 0x000fc600078e0210 */
[----:B------:R3:W-:Y:S01]  /*0d70*/  ATOMS.POPC.INC.32 RZ, [R26+URZ] ;  /* 0x000000001aff7f8c */ /* 0x0007e2000d8000ff */
[----:B0-----:R-:W-:-:S03]  /*0d80*/  IMAD.WIDE R10, R21, 0x4, R18 ;  /* 0x00000004150a7825 */ /* 0x001fc600078e0212 */
[----:B------:R3:W-:Y:S04]  /*0d90*/  STG.E desc[UR12][R18.64], RZ ;  /* 0x000000ff12007986 */ /* 0x0007e8000c10190c */
[----:B------:R3:W-:Y:S01]  /*0da0*/  STG.E desc[UR12][R10.64], RZ ;  /* 0x000000ff0a007986 */ /* 0x0007e2000c10190c */
[----:B----4-:R-:W-:-:S03]  /*0db0*/  IMAD.WIDE R12, R21, 0x4, R10 ;  /* 0x00000004150c7825 */ /* 0x010fc600078e020a */
[----:B------:R3:W-:Y:S01]  /*0dc0*/  ATOMS.POPC.INC.32 RZ, [R26+URZ] ;  /* 0x000000001aff7f8c */ /* 0x0007e2000d8000ff */
[----:B------:R-:W-:-:S03]  /*0dd0*/  IMAD.WIDE R8, R21, 0x4, R12 ;  /* 0x0000000415087825 */ /* 0x000fc600078e020c */
[----:B------:R3:W-:Y:S04]  /*0de0*/  STG.E desc[UR12][R12.64], RZ ;  /* 0x000000ff0c007986 */ /* 0x0007e8000c10190c */
[----:B------:R3:W-:Y:S01]  /*0df0*/  STG.E desc[UR12][R8.64], RZ ;  /* 0x000000ff08007986 */ /* 0x0007e2000c10190c */
[----:B------:R-:W-:-:S03]  /*0e00*/  IMAD.WIDE R22, R21, 0x4, R8 ;  /* 0x0000000415167825 */ /* 0x000fc600078e0208 */
[----:B------:R3:W-:Y:S01]  /*0e10*/  ATOMS.POPC.INC.32 RZ, [R26+URZ] ;  /* 0x000000001aff7f8c */ /* 0x0007e2000d8000ff */
[----:B-1----:R-:W-:-:S03]  /*0e20*/  IMAD.WIDE R14, R21, 0x4, R22 ;  /* 0x00000004150e7825 */ /* 0x002fc600078e0216 */
[----:B------:R3:W-:Y:S04]  /*0e30*/  STG.E desc[UR12][R22.64], RZ ;  /* 0x000000ff16007986 */ /* 0x0007e8000c10190c */
[----:B------:R3:W-:Y:S04]  /*0e40*/  STG.E desc[UR12][R14.64], RZ ;  /* 0x000000ff0e007986 */ /* 0x0007e8000c10190c */
[----:B------:R3:W-:Y:S04]  /*0e50*/  ATOMS.POPC.INC.32 RZ, [R26+URZ] ;  /* 0x000000001aff7f8c */ /* 0x0007e8000d8000ff */
[----:B------:R3:W-:Y:S04]  /*0e60*/  ATOMS.POPC.INC.32 RZ, [R26+URZ] ;  /* 0x000000001aff7f8c */ /* 0x0007e8000d8000ff */
[----:B------:R3:W-:Y:S04]  /*0e70*/  ATOMS.POPC.INC.32 RZ, [R26+URZ] ;  /* 0x000000001aff7f8c */ /* 0x0007e8000d8000ff */
[----:B------:R3:W-:Y:S01]  /*0e80*/  ATOMS.POPC.INC.32 RZ, [R26+URZ] ;  /* 0x000000001aff7f8c */ /* 0x0007e2000d8000ff */
[----:B------:R-:W-:Y:S05]  /*0e90*/  @P1 BRA `(.L_x_29) ;  /* 0xfffffffc008c1947 */ /* 0x000fea000383ffff */
.L_x_28:
[----:B------:R-:W-:Y:S05]  /*0ea0*/  BSYNC.RECONVERGENT B1 ;  /* 0x0000000000017941 */ /* 0x000fea0003800200 */
.L_x_27:
[----:B------:R-:W-:Y:S05]  /*0eb0*/  @!P0 BRA `(.L_x_17) ;  /* 0x0000000000e88947 */ /* 0x000fea0003800000 */
[----:B------:R-:W-:Y:S01]  /*0ec0*/  ISETP.GE.U32.AND P0, PT, R25, 0x4, PT ;  /* 0x000000041900780c */ /* 0x000fe20003f06070 */
[----:B------:R-:W-:Y:S01]  /*0ed0*/  BSSY.RECONVERGENT B1, `(.L_x_30) ;  /* 0x0000018000017945 */ /* 0x000fe20003800200 */
[----:B---3--:R-:W-:-:S04]  /*0ee0*/  LOP3.LUT R14, R5, 0x3, RZ, 0xc0, !PT ;  /* 0x00000003050e7812 */ /* 0x008fc800078ec0ff */
[----:B------:R-:W-:-:S07]  /*0ef0*/  ISETP.NE.AND P1, PT, R14, RZ, PT ;  /* 0x000000ff0e00720c */ /* 0x000fce0003f25270 */
[----:B------:R-:W-:Y:S06]  /*0f00*/  @!P0 BRA `(.L_x_31) ;  /* 0x0000000000508947 */ /* 0x000fec0003800000 */
[----:B----4-:R-:W2:Y:S01]  /*0f10*/  LDC R13, c[0x0][0x388] ;  /* 0x0000e200ff0d7b82 */ /* 0x010ea20000000800 */
[----:B------:R-:W2:Y:S07]  /*0f20*/  LDCU UR4, c[0x0][0x394] ;  /* 0x00007280ff0477ac */ /* 0x000eae0008000800 */
[----:B------:R-:W1:Y:S08]  /*0f30*/  LDC.64 R6, c[0x0][0x380] ;  /* 0x0000e000ff067b82 */ /* 0x000e700000000a00 */
[----:B------:R-:W3:Y:S01]  /*0f40*/  S2UR UR5, SR_CgaCtaId ;  /* 0x00000000000579c3 */ /* 0x000ee20000008800 */
[C---:B--2---:R-:W-:Y:S01]  /*0f50*/  IMAD R9, R4.reuse, R13, UR4 ;  /* 0x0000000404097e24 */ /* 0x044fe2000f8e020d */
[----:B------:R-:W-:Y:S01]  /*0f60*/  UMOV UR4, 0x400 ;  /* 0x0000040000047882 */ /* 0x000fe20000000000 */
[----:B------:R-:W-:-:S02]  /*0f70*/  IADD3 R4, PT, PT, R4, 0x4, RZ ;  /* 0x0000000404047810 */ /* 0x000fc40007ffe0ff */
[----:B-1----:R-:W-:-:S05]  /*0f80*/  IMAD.WIDE R6, R9, 0x4, R6 ;  /* 0x0000000409067825 */ /* 0x002fca00078e0206 */
[----:B------:R1:W-:Y:S01]  /*0f90*/  STG.E desc[UR12][R6.64], RZ ;  /* 0x000000ff06007986 */ /* 0x0003e2000c10190c */
[----:B------:R-:W-:Y:S01]  /*0fa0*/  IMAD.WIDE R8, R13, 0x4, R6 ;  /* 0x000000040d087825 */ /* 0x000fe200078e0206 */
[----:B---3--:R-:W-:-:S04]  /*0fb0*/  ULEA UR4, UR5, UR4, 0x18 ;  /* 0x0000000405047291 */ /* 0x008fc8000f8ec0ff */
[----:B------:R1:W-:Y:S01]  /*0fc0*/  STG.E desc[UR12][R8.64], RZ ;  /* 0x000000ff08007986 */ /* 0x0003e2000c10190c */
[----:B0-----:R-:W-:-:S04]  /*0fd0*/  IMAD.WIDE R10, R13, 0x4, R8 ;  /* 0x000000040d0a7825 */ /* 0x001fc800078e0208 */
[----:B------:R-:W-:Y:S01]  /*0fe0*/  ATOMS.POPC.INC.32 RZ, [UR4] ;  /* 0x00000000ffff7f8c */ /* 0x000fe2000d800004 */
[----:B------:R-:W-:-:S03]  /*0ff0*/  IMAD.WIDE R12, R13, 0x4, R10 ;  /* 0x000000040d0c7825 */ /* 0x000fc600078e020a */
[----:B------:R-:W-:Y:S04]  /*1000*/  ATOMS.POPC.INC.32 RZ, [UR4] ;  /* 0x00000000ffff7f8c */ /* 0x000fe8000d800004 */
[----:B------:R-:W-:Y:S04]  /*1010*/  ATOMS.POPC.INC.32 RZ, [UR4] ;  /* 0x00000000ffff7f8c */ /* 0x000fe8000d800004 */
[----:B------:R1:W-:Y:S04]  /*1020*/  STG.E desc[UR12][R10.64], RZ ;  /* 0x000000ff0a007986 */ /* 0x0003e8000c10190c */
[----:B------:R-:W-:Y:S04]  /*1030*/  ATOMS.POPC.INC.32 RZ, [UR4] ;  /* 0x00000000ffff7f8c */ /* 0x000fe8000d800004 */
[----:B------:R1:W-:Y:S02]  /*1040*/  STG.E desc[UR12][R12.64], RZ ;  /* 0x000000ff0c007986 */ /* 0x0003e4000c10190c */
.L_x_31:
[----:B------:R-:W-:Y:S05]  /*1050*/  BSYNC.RECONVERGENT B1 ;  /* 0x0000000000017941 */ /* 0x000fea0003800200 */
.L_x_30:
[----:B------:R-:W-:Y:S05]  /*1060*/  @!P1 BRA `(.L_x_17) ;  /* 0x00000000007c9947 */ /* 0x000fea0003800000 */
[----:B------:R-:W-:Y:S01]  /*1070*/  ISETP.NE.AND P0, PT, R14, 0x1, PT ;  /* 0x000000010e00780c */ /* 0x000fe20003f05270 */
[----:B------:R-:W-:Y:S01]  /*1080*/  BSSY.RECONVERGENT B1, `(.L_x_32) ;  /* 0x0000012000017945 */ /* 0x000fe20003800200 */
[----:B------:R-:W-:-:S04]  /*1090*/  LOP3.LUT R5, R5, 0x1, RZ, 0xc0, !PT ;  /* 0x0000000105057812 */ /* 0x000fc800078ec0ff */
[----:B------:R-:W-:-:S07]  /*10a0*/  ISETP.NE.U32.AND P1, PT, R5, 0x1, PT ;  /* 0x000000010500780c */ /* 0x000fce0003f25070 */
[----:B------:R-:W-:Y:S06]  /*10b0*/  @!P0 BRA `(.L_x_33) ;  /* 0x0000000000388947 */ /* 0x000fec0003800000 */
[----:B-12---:R-:W1:Y:S01]  /*10c0*/  LDC R9, c[0x0][0x388] ;  /* 0x0000e200ff097b82 */ /* 0x006e620000000800 */
[----:B------:R-:W1:Y:S07]  /*10d0*/  LDCU UR4, c[0x0][0x394] ;  /* 0x00007280ff0477ac */ /* 0x000e6e0008000800 */
[----:B------:R-:W2:Y:S08]  /*10e0*/  LDC.64 R6, c[0x0][0x380] ;  /* 0x0000e000ff067b82 */ /* 0x000eb00000000a00 */
[----:B------:R-:W3:Y:S01]  /*10f0*/  S2UR UR5, SR_CgaCtaId ;  /* 0x00000000000579c3 */ /* 0x000ee20000008800 */
[C---:B-1----:R-:W-:Y:S01]  /*1100*/  IMAD R5, R4.reuse, R9, UR4 ;  /* 0x0000000404057e24 */ /* 0x042fe2000f8e0209 */
[----:B------:R-:W-:Y:S01]  /*1110*/  UMOV UR4, 0x400 ;  /* 0x0000040000047882 */ /* 0x000fe20000000000 */
[----:B------:R-:W-:-:S02]  /*1120*/  IADD3 R4, PT, PT, R4, 0x2, RZ ;  /* 0x0000000204047810 */ /* 0x000fc40007ffe0ff */
[----:B--2---:R-:W-:-:S05]  /*1130*/  IMAD.WIDE R6, R5, 0x4, R6 ;  /* 0x0000000405067825 */ /* 0x004fca00078e0206 */
[----:B------:R1:W-:Y:S01]  /*1140*/  STG.E desc[UR12][R6.64], RZ ;  /* 0x000000ff06007986 */ /* 0x0003e2000c10190c */
[----:B------:R-:W-:Y:S01]  /*1150*/  IMAD.WIDE R8, R9, 0x4, R6 ;  /* 0x0000000409087825 */ /* 0x000fe200078e0206 */
[----:B---3--:R-:W-:-:S04]  /*1160*/  ULEA UR4, UR5, UR4, 0x18 ;  /* 0x0000000405047291 */ /* 0x008fc8000f8ec0ff */
[----:B------:R1:W-:Y:S05]  /*1170*/  STG.E desc[UR12][R8.64], RZ ;  /* 0x000000ff08007986 */ /* 0x0003ea000c10190c */
[----:B------:R-:W-:Y:S04]  /*1180*/  ATOMS.POPC.INC.32 RZ, [UR4] ;  /* 0x00000000ffff7f8c */ /* 0x000fe8000d800004 */
[----:B------:R-:W-:Y:S01]  /*1190*/  ATOMS.POPC.INC.32 RZ, [UR4] ;  /* 0x00000000ffff7f8c */ /* 0x000fe2000d800004 */
.L_x_33:
[----:B------:R-:W-:Y:S05]  /*11a0*/  BSYNC.RECONVERGENT B1 ;  /* 0x0000000000017941 */ /* 0x000fea0003800200 */
.L_x_32:
[----:B------:R-:W-:Y:S05]  /*11b0*/  @P1 BRA `(.L_x_17) ;  /* 0x0000000000281947 */ /* 0x000fea0003800000 */
[----:B------:R-:W3:Y:S01]  /*11c0*/  S2UR UR5, SR_CgaCtaId ;  /* 0x00000000000579c3 */ /* 0x000ee20000008800 */
[----:B------:R-:W0:Y:S01]  /*11d0*/  LDCU UR6, c[0x0][0x388] ;  /* 0x00007100ff0677ac */ /* 0x000e220008000800 */
[----:B------:R-:W-:-:S06]  /*11e0*/  UMOV UR4, 0x400 ;  /* 0x0000040000047882 */ /* 0x000fcc0000000000 */
[----:B------:R-:W0:Y:S08]  /*11f0*/  LDC R5, c[0x0][0x394] ;  /* 0x0000e500ff057b82 */ /* 0x000e300000000800 */
[----:B-1----:R-:W1:Y:S01]  /*1200*/  LDC.64 R6, c[0x0][0x380] ;  /* 0x0000e000ff067b82 */ /* 0x002e620000000a00 */
[----:B---3--:R-:W-:Y:S01]  /*1210*/  ULEA UR4, UR5, UR4, 0x18 ;  /* 0x0000000405047291 */ /* 0x008fe2000f8ec0ff */
[----:B0-----:R-:W-:-:S08]  /*1220*/  IMAD R5, R4, UR6, R5 ;  /* 0x0000000604057c24 */ /* 0x001fd0000f8e0205 */
[----:B------:R-:W-:Y:S01]  /*1230*/  ATOMS.POPC.INC.32 RZ, [UR4] ;  /* 0x00000000ffff7f8c */ /* 0x000fe2000d800004 */
[----:B-1----:R-:W-:-:S05]  /*1240*/  IMAD.WIDE R4, R5, 0x4, R6 ;  /* 0x0000000405047825 */ /* 0x002fca00078e0206 */
[----:B------:R0:W-:Y:S02]  /*1250*/  STG.E desc[UR12][R4.64], RZ ;  /* 0x000000ff04007986 */ /* 0x0001e4000c10190c */
.L_x_17:
[----:B------:R-:W-:Y:S05]  /*1260*/  BSYNC.RECONVERGENT B0 ;  /* 0x0000000000007941 */ /* 0x000fea0003800200 */
.L_x_11:
[----:B------:R-:W1:Y:S08]  /*1270*/  S2UR UR5, SR_CgaCtaId ;  /* 0x00000000000579c3 */ /* 0x000e700000008800 */
[----:B------:R-:W-:Y:S06]  /*1280*/  BAR.SYNC.DEFER_BLOCKING 0x0 ;  /* 0x0000000000007b1d */ /* 0x000fec0000010000 */
[----:B------:R-:W-:-:S02]  /*1290*/  UMOV UR4, 0x400 ;  /* 0x0000040000047882 */ /* 0x000fc40000000000 */
[----:B-1----:R-:W-:-:S09]  /*12a0*/  ULEA UR4, UR5, UR4, 0x18 ;  /* 0x0000000405047291 */ /* 0x002fd2000f8ec0ff */
[----:B0--3--:R-:W0:Y:S02]  /*12b0*/  LDS R4, [UR4] ;  /* 0x00000004ff047984 */ /* 0x009e240008000800 */
[----:B0-----:R-:W-:-:S13]  /*12c0*/  ISETP.NE.AND P0, PT, R4, 0x6, PT ;  /* 0x000000060400780c */ /* 0x001fda0003f05270 */
[----:B------:R-:W-:Y:S05]  /*12d0*/  @!P0 BRA `(.L_x_34) ;  /* 0x0000000000248947 */ /* 0x000fea0003800000 */
[----:B------:R-:W-:-:S13]  /*12e0*/  ISETP.NE.AND P0, PT, R4, 0x5, PT ;  /* 0x000000050400780c */ /* 0x000fda0003f05270 */
[----:B------:R-:W-:-:S05]  /*12f0*/  @!P0 IMAD.MOV.U32 R5, RZ, RZ, 0xa ;  /* 0x0000000aff058424 */ /* 0x000fca00078e00ff */
[----:B------:R0:W-:Y:S01]  /*1300*/  @!P0 STG.E desc[UR12][R2.64], R5 ;  /* 0x0000000502008986 */ /* 0x0001e2000c10190c */
[----:B------:R-:W-:Y:S05]  /*1310*/  @!P0 EXIT ;  /* 0x000000000000894d */ /* 0x000fea0003800000 */
[----:B------:R-:W-:-:S13]  /*1320*/  ISETP.GE.AND P0, PT, R4, 0x7, PT ;  /* 0x000000070400780c */ /* 0x000fda0003f06270 */
[----:B------:R-:W-:Y:S05]  /*1330*/  @!P0 EXIT ;  /* 0x000000000000894d */ /* 0x000fea0003800000 */
[----:B0----5:R-:W-:-:S05]  /*1340*/  IADD3 R5, PT, PT, R0, 0x32, RZ ;  /* 0x0000003200057810 */ /* 0x021fca0007ffe0ff */
[----:B------:R-:W-:Y:S01]  /*1350*/  STG.E desc[UR12][R2.64], R5 ;  /* 0x0000000502007986 */ /* 0x000fe2000c10190c */
[----:B------:R-:W-:Y:S05]  /*1360*/  EXIT ;  /* 0x000000000000794d */ /* 0x000fea0003800000 */
.L_x_34:
[----:B------:R-:W-:-:S05]  /*1370*/  HFMA2 R5, -RZ, RZ, 0, 1.1920928955078125e-06 ;  /* 0x00000014ff057431 */ /* 0x000fca00000001ff */
[----:B------:R-:W-:Y:S01]  /*1380*/  STG.E desc[UR12][R2.64], R5 ;  /* 0x0000000502007986 */ /* 0x000fe2000c10190c */
[----:B------:R-:W-:Y:S05]  /*1390*/  EXIT ;  /* 0x000000000000794d */ /* 0x000fea0003800000 */
.L_x_35:
        /* <DEDUP_REMOVED lines=14> */
.L_x_49:


//--------------------- .text._Z15rellenarTableroPiiiiP17curandStateXORWOW --------------------------
	.section	.text._Z15rellenarTableroPiiiiP17curandStateXORWOW,"ax",@progbits
	.align	128
        .global         _Z15rellenarTableroPiiiiP17curandStateXORWOW
        .type           _Z15rellenarTableroPiiiiP17curandStateXORWOW,@function
        .size           _Z15rellenarTableroPiiiiP17curandStateXORWOW,(.L_x_50 - _Z15rellenarTableroPiiiiP17curandStateXORWOW)
        .other          _Z15rellenarTableroPiiiiP17curandStateXORWOW,@"STO_CUDA_ENTRY STV_DEFAULT"
_Z15rellenarTableroPiiiiP17curandStateXORWOW:
.text._Z15rellenarTableroPiiiiP17curandStateXORWOW:
[----:B------:R-:W-:Y:S01]  /*0000*/  LDC R1, c[0x0][0x37c] ;  /* 0x0000df00ff017b82 */ /* 0x000fe20000000800 */
[----:B------:R-:W0:Y:S07]  /*0010*/  S2R R3, SR_TID.X ;  /* 0x0000000000037919 */ /* 0x000e2e0000002100 */
[----:B------:R-:W0:Y:S01]  /*0020*/  S2UR UR6, SR_CTAID.X ;  /* 0x00000000000679c3 */ /* 0x000e220000002500 */
[----:B------:R-:W1:Y:S01]  /*0030*/  LDCU.64 UR4, c[0x0][0x358] ;  /* 0x00006b00ff0477ac */ /* 0x000e620008000a00 */
[----:B------:R-:W-:Y:S01]  /*0040*/  IMAD.MOV.U32 R2, RZ, RZ, 0x5e618f55 ;  /* 0x5e618f55ff027424 */ /* 0x000fe200078e00ff */
[----:B------:R-:W2:Y:S01]  /*0050*/  S2R R5, SR_TID.Y ;  /* 0x0000000000057919 */ /* 0x000ea20000002200 */
[----:B------:R-:W-:Y:S01]  /*0060*/  IMAD.MOV.U32 R6, RZ, RZ, -0x6e0f1928 ;  /* 0x91f0e6d8ff067424 */ /* 0x000fe200078e00ff */
[----:B------:R-:W-:Y:S01]  /*0070*/  BSSY.RECONVERGENT B0, `(.L_x_36) ;  /* 0x00000e1000007945 */ /* 0x000fe20003800200 */
[----:B------:R-:W-:-:S02]  /*0080*/  IMAD.MOV.U32 R7, RZ, RZ, -0x75bd8fc ;  /* 0xf8a42704ff077424 */ /* 0x000fc400078e00ff */
[----:B------:R-:W0:Y:S01]  /*0090*/  LDC R0, c[0x0][0x360] ;  /* 0x0000d800ff007b82 */ /* 0x000e220000000800 */
[----:B------:R-:W-:Y:S02]  /*00a0*/  IMAD.MOV.U32 R10, RZ, RZ, -0x23270784 ;  /* 0xdcd8f87cff0a7424 */ /* 0x000fe400078e00ff */
[----:B------:R-:W-:-:S05]  /*00b0*/  IMAD.MOV.U32 R11, RZ, RZ, -0x7b3d0daa ;  /* 0x84c2f256ff0b7424 */ /* 0x000fca00078e00ff */
[----:B------:R-:W3:Y:S08]  /*00c0*/  LDC.64 R8, c[0x0][0x398] ;  /* 0x0000e600ff087b82 */ /* 0x000ef00000000a00 */
[----:B------:R-:W2:Y:S01]  /*00d0*/  LDC R12, c[0x0][0x364] ;  /* 0x0000d900ff0c7b82 */ /* 0x000ea20000000800 */
[----:B0-----:R-:W-:-:S07]  /*00e0*/  IMAD R0, R0, UR6, R3 ;  /* 0x0000000600007c24 */ /* 0x001fce000f8e0203 */
[----:B------:R-:W2:Y:S01]  /*00f0*/  S2UR UR6, SR_CTAID.Y ;  /* 0x00000000000679c3 */ /* 0x000ea20000002600 */
[----:B------:R-:W-:Y:S01]  /*0100*/  IMAD.MOV.U32 R3, RZ, RZ, -0x74397fae ;  /* 0x8bc68052ff037424 */ /* 0x000fe200078e00ff */
[C---:B------:R-:W-:Y:S01]  /*0110*/  ISETP.NE.AND P0, PT, R0.reuse, RZ, PT ;  /* 0x000000ff0000720c */ /* 0x040fe20003f05270 */
[----:B---3--:R-:W-:-:S05]  /*0120*/  IMAD.WIDE R8, R0, 0x30, R8 ;  /* 0x0000003000087825 */ /* 0x008fca00078e0208 */
[----:B-1----:R0:W-:Y:S04]  /*0130*/  STG.E.64 desc[UR4][R8.64], R2 ;  /* 0x0000000208007986 */ /* 0x0021e8000c101b04 */
[----:B------:R0:W-:Y:S04]  /*0140*/  STG.E.64 desc[UR4][R8.64+0x8], R6 ;  /* 0x0000080608007986 */ /* 0x0001e8000c101b04 */
[----:B------:R0:W-:Y:S01]  /*0150*/  STG.E.64 desc[UR4][R8.64+0x10], R10 ;  /* 0x0000100a08007986 */ /* 0x0001e2000c101b04 */
[----:B--2---:R-:W-:Y:S01]  /*0160*/  IMAD R12, R12, UR6, R5 ;  /* 0x000000060c0c7c24 */ /* 0x004fe2000f8e0205 */
[----:B------:R-:W-:Y:S06]  /*0170*/  @!P0 BRA `(.L_x_37) ;  /* 0x0000000c00408947 */ /* 0x000fec0003800000 */
[--C-:B------:R-:W-:Y:S01]  /*0180*/  SHF.R.S32.HI R13, RZ, 0x1f, R0.reuse ;  /* 0x0000001fff0d7819 */ /* 0x100fe20000011400 */
[----:B------:R-:W-:Y:S02]  /*0190*/  IMAD.MOV.U32 R14, RZ, RZ, RZ ;  /* 0x000000ffff0e7224 */ /* 0x000fe400078e00ff */
[----:B------:R-:W-:-:S07]  /*01a0*/  IMAD.MOV.U32 R16, RZ, RZ, R0 ;  /* 0x000000ffff107224 */ /* 0x000fce00078e0000 */
.L_x_43:
[----:B------:R-:W-:Y:S01]  /*01b0*/  LOP3.LUT R15, R16, 0x3, RZ, 0xc0, !PT ;  /* 0x00000003100f7812 */ /* 0x000fe200078ec0ff */
[----:B------:R-:W-:Y:S03]  /*01c0*/  BSSY.RECONVERGENT B1, `(.L_x_38) ;  /* 0x00000c5000017945 */ /* 0x000fe60003800200 */
[----:B------:R-:W-:-:S04]  /*01d0*/  ISETP.NE.U32.AND P0, PT, R15, RZ, PT ;  /* 0x000000ff0f00720c */ /* 0x000fc80003f05070 */
[----:B------:R-:W-:-:S13]  /*01e0*/  ISETP.NE.AND.EX P0, PT, RZ, RZ, PT, P0 ;  /* 0x000000ffff00720c */ /* 0x000fda0003f05300 */
[----:B-1----:R-:W-:Y:S05]  /*01f0*/  @!P0 BRA `(.L_x_39) ;  /* 0x0000000c00048947 */ /* 0x002fea0003800000 */
[----:B0-----:R-:W0:Y:S01]  /*0200*/  LDC.64 R6, c[0x4][RZ] ;  /* 0x01000000ff067b82 */ /* 0x001e220000000a00 */
[----:B------:R-:W-:Y:S02]  /*0210*/  IMAD.MOV.U32 R18, RZ, RZ, RZ ;  /* 0x000000ffff127224 */ /* 0x000fe400078e00ff */
[----:B0-----:R-:W-:-:S07]  /*0220*/  IMAD.WIDE.U32 R6, R14, 0xc80, R6 ;  /* 0x00000c800e067825 */ /* 0x001fce00078e0006 */
.L_x_42:
[----:B-1----:R-:W-:Y:S01]  /*0230*/  IMAD.MOV.U32 R17, RZ, RZ, RZ ;  /* 0x000000ffff117224 */ /* 0x002fe200078e00ff */
[----:B------:R-:W-:Y:S01]  /*0240*/  CS2R R4, SRZ ;  /* 0x0000000000047805 */ /* 0x000fe2000001ff00 */
[----:B------:R-:W-:Y:S01]  /*0250*/  IMAD.MOV.U32 R19, RZ, RZ, RZ ;  /* 0x000000ffff137224 */ /* 0x000fe200078e00ff */
[----:B------:R-:W-:-:S07]  /*0260*/  CS2R R2, SRZ ;  /* 0x0000000000027805 */ /* 0x000fce000001ff00 */
.L_x_41:
[----:B------:R-:W-:-:S05]  /*0270*/  IMAD.WIDE.U32 R10, R19, 0x4, R8 ;  /* 0x00000004130a7825 */ /* 0x000fca00078e0008 */
[----:B------:R0:W5:Y:S01]  /*0280*/  LDG.E R20, desc[UR4][R10.64+0x4] ;  /* 0x000004040a147981 */ /* 0x000162000c1e1900 */
[----:B------:R-:W-:Y:S02]  /*0290*/  IMAD.SHL.U32 R21, R19, 0x20, RZ ;  /* 0x0000002013157824 */ /* 0x000fe400078e00ff */
[----:B------:R-:W-:-:S07]  /*02a0*/  IMAD.MOV.U32 R22, RZ, RZ, RZ ;  /* 0x000000ffff167224 */ /* 0x000fce00078e00ff */
.L_x_40:
[----:B-----5:R-:W-:Y:S01]  /*02b0*/  SHF.R.U32.HI R25, RZ, R22, R20 ;  /* 0x00000016ff197219 */ /* 0x020fe20000011614 */
[----:B0-----:R-:W-:-:S03]  /*02c0*/  IMAD.IADD R10, R21, 0x1, R22 ;  /* 0x00000001150a7824 */ /* 0x001fc600078e0216 */
[----:B------:R-:W-:-:S04]  /*02d0*/  LOP3.LUT R11, R25, 0x1, RZ, 0xc0, !PT ;  /* 0x00000001190b7812 */ /* 0x000fc800078ec0ff */
[----:B------:R-:W-:Y:S01]  /*02e0*/  ISETP.NE.U32.AND P0, PT, R11, 0x1, PT ;  /* 0x000000010b00780c */ /* 0x000fe20003f05070 */
[----:B------:R-:W-:-:S03]  /*02f0*/  IMAD R11, R10, 0x5, RZ ;  /* 0x000000050a0b7824 */ /* 0x000fc600078e02ff */
[----:B------:R-:W-:Y:S01]  /*0300*/  R2P PR, R25, 0x7e ;  /* 0x0000007e19007804 */ /* 0x000fe20000000000 */
[----:B------:R-:W-:-:S08]  /*0310*/  IMAD.WIDE.U32 R10, R11, 0x4, R6 ;  /* 0x000000040b0a7825 */ /* 0x000fd000078e0006 */
[----:B------:R-:W2:Y:S04]  /*0320*/  @!P0 LDG.E R26, desc[UR4][R10.64+0x10] ;  /* 0x000010040a1a8981 */ /* 0x000ea8000c1e1900 */
[----:B------:R-:W3:Y:S04]  /*0330*/  @P1 LDG.E R28, desc[UR4][R10.64+0x24] ;  /* 0x000024040a1c1981 */ /* 0x000ee8000c1e1900 */
[----:B------:R-:W4:Y:S04]  /*0340*/  @!P0 LDG.E R24, desc[UR4][R10.64] ;  /* 0x000000040a188981 */ /* 0x000f28000c1e1900 */
[----:B------:R-:W4:Y:S04]  /*0350*/  @P2 LDG.E R23, desc[UR4][R10.64+0x38] ;  /* 0x000038040a172981 */ /* 0x000f28000c1e1900 */
[----:B------:R-:W4:Y:S01]  /*0360*/  @P1 LDG.E R27, desc[UR4][R10.64+0x20] ;  /* 0x000020040a1b1981 */ /* 0x000f22000c1e1900 */
[----:B--2---:R-:W-:-:S03]  /*0370*/  @!P0 LOP3.LUT R5, R5, R26, RZ, 0x3c, !PT ;  /* 0x0000001a05058212 */ /* 0x004fc600078e3cff */
[----:B------:R-:W2:Y:S01]  /*0380*/  @P3 LDG.E R26, desc[UR4][R10.64+0x4c] ;  /* 0x00004c040a1a3981 */ /* 0x000ea2000c1e1900 */
[----:B---3--:R-:W-:-:S03]  /*0390*/  @P1 LOP3.LUT R5, R5, R28, RZ, 0x3c, !PT ;  /* 0x0000001c05051212 */ /* 0x008fc600078e3cff */
[----:B------:R-:W3:Y:S01]  /*03a0*/  @P4 LDG.E R28, desc[UR4][R10.64+0x60] ;  /* 0x000060040a1c4981 */ /* 0x000ee2000c1e1900 */
[----:B----4-:R-:W-:-:S03]  /*03b0*/  @!P0 LOP3.LUT R17, R17, R24, RZ, 0x3c, !PT ;  /* 0x0000001811118212 */ /* 0x010fc600078e3cff */
[----:B------:R-:W4:Y:S01]  /*03c0*/  @!P0 LDG.E R24, desc[UR4][R10.64+0x8] ;  /* 0x000008040a188981 */ /* 0x000f22000c1e1900 */
[----:B------:R-:W-:-:S03]  /*03d0*/  @P2 LOP3.LUT R5, R5, R23, RZ, 0x3c, !PT ;  /* 0x0000001705052212 */ /* 0x000fc600078e3cff */
[----:B------:R-:W3:Y:S01]  /*03e0*/  @!P0 LDG.E R23, desc[UR4][R10.64+0x4] ;  /* 0x000004040a178981 */ /* 0x000ee2000c1e1900 */
[----:B--2---:R-:W-:-:S03]  /*03f0*/  @P3 LOP3.LUT R5, R5, R26, RZ, 0x3c, !PT ;  /* 0x0000001a05053212 */ /* 0x004fc600078e3cff */
[----:B------:R-:W2:Y:S01]  /*0400*/  @P5 LDG.E R26, desc[UR4][R10.64+0x74] ;  /* 0x000074040a1a5981 */ /* 0x000ea2000c1e1900 */
[----:B----4-:R-:W-:-:S03]  /*0410*/  @!P0 LOP3.LUT R3, R3, R24, RZ, 0x3c, !PT ;  /* 0x0000001803038212 */ /* 0x010fc600078e3cff */
[----:B------:R-:W4:Y:S01]  /*0420*/  @P1 LDG.E R24, desc[UR4][R10.64+0x14] ;  /* 0x000014040a181981 */ /* 0x000f22000c1e1900 */
[----:B---3--:R-:W-:-:S03]  /*0430*/  @!P0 LOP3.LUT R2, R2, R23, RZ, 0x3c, !PT ;  /* 0x0000001702028212 */ /* 0x008fc600078e3cff */
[----:B------:R-:W3:Y:S01]  /*0440*/  @!P0 LDG.E R23, desc[UR4][R10.64+0xc] ;  /* 0x00000c040a178981 */ /* 0x000ee2000c1e1900 */
[----:B------:R-:W-:-:S03]  /*0450*/  @P4 LOP3.LUT R5, R5, R28, RZ, 0x3c, !PT ;  /* 0x0000001c05054212 */ /* 0x000fc600078e3cff */
[----:B------:R-:W3:Y:S01]  /*0460*/  @P6 LDG.E R28, desc[UR4][R10.64+0x88] ;  /* 0x000088040a1c6981 */ /* 0x000ee2000c1e1900 */
[----:B--2---:R-:W-:-:S03]  /*0470*/  @P5 LOP3.LUT R5, R5, R26, RZ, 0x3c, !PT ;  /* 0x0000001a05055212 */ /* 0x004fc600078e3cff */
[----:B------:R-:W2:Y:S01]  /*0480*/  @P2 LDG.E R26, desc[UR4][R10.64+0x28] ;  /* 0x000028040a1a2981 */ /* 0x000ea2000c1e1900 */
[----:B----4-:R-:W-:-:S03]  /*0490*/  @P1 LOP3.LUT R17, R17, R24, RZ, 0x3c, !PT ;  /* 0x0000001811111212 */ /* 0x010fc600078e3cff */
[----:B------:R-:W4:Y:S01]  /*04a0*/  @P1 LDG.E R24, desc[UR4][R10.64+0x1c] ;  /* 0x00001c040a181981 */ /* 0x000f22000c1e1900 */
[----:B---3--:R-:W-:-:S03]  /*04b0*/  @!P0 LOP3.LUT R4, R4, R23, RZ, 0x3c, !PT ;  /* 0x0000001704048212 */ /* 0x008fc600078e3cff */
[----:B------:R-:W3:Y:S01]  /*04c0*/  @P1 LDG.E R23, desc[UR4][R10.64+0x18] ;  /* 0x000018040a171981 */ /* 0x000ee2000c1e1900 */
[----:B------:R-:W-:-:S03]  /*04d0*/  @P1 LOP3.LUT R4, R4, R27, RZ, 0x3c, !PT ;  /* 0x0000001b04041212 */ /* 0x000fc600078e3cff */
[----:B------:R-:W3:Y:S01]  /*04e0*/  @P2 LDG.E R27, desc[UR4][R10.64+0x34] ;  /* 0x000034040a1b2981 */ /* 0x000ee2000c1e1900 */
[----:B--2---:R-:W-:-:S03]  /*04f0*/  @P2 LOP3.LUT R17, R17, R26, RZ, 0x3c, !PT ;  /* 0x0000001a11112212 */ /* 0x004fc600078e3cff */
[----:B------:R-:W2:Y:S01]  /*0500*/  @P3 LDG.E R26, desc[UR4][R10.64+0x3c] ;  /* 0x00003c040a1a3981 */ /* 0x000ea2000c1e1900 */
[----:B----4-:R-:W-:-:S03]  /*0510*/  @P1 LOP3.LUT R3, R3, R24, RZ, 0x3c, !PT ;  /* 0x0000001803031212 */ /* 0x010fc600078e3cff */
[----:B------:R-:W4:Y:S01]  /*0520*/  @P2 LDG.E R24, desc[UR4][R10.64+0x30] ;  /* 0x000030040a182981 */ /* 0x000f22000c1e1900 */
[----:B---3--:R-:W-:-:S03]  /*0530*/  @P1 LOP3.LUT R2, R2, R23, RZ, 0x3c, !PT ;  /* 0x0000001702021212 */ /* 0x008fc600078e3cff */
        /* <DEDUP_REMOVED lines=25> */
[----:B------:R-:W-:Y:S02]  /*06d0*/  LOP3.LUT P0, RZ, R25, 0x80, RZ, 0xc0, !PT ;  /* 0x0000008019ff7812 */ /* 0x000fe4000780c0ff */
[----:B------:R-:W-:Y:S02]  /*06e0*/  @P5 LOP3.LUT R4, R4, R27, RZ, 0x3c, !PT ;  /* 0x0000001b04045212 */ /* 0x000fe400078e3cff */
[----:B------:R-:W3:Y:S01]  /*06f0*/  @P6 LDG.E R27, desc[UR4][R10.64+0x84] ;  /* 0x000084040a1b6981 */ /* 0x000ee2000c1e1900 */
[----:B--2---:R-:W-:-:S08]  /*0700*/  @P6 LOP3.LUT R17, R17, R26, RZ, 0x3c, !PT ;  /* 0x0000001a11116212 */ /* 0x004fd000078e3cff */
        /* <DEDUP_REMOVED lines=13> */
[----:B------:R-:W-:Y:S02]  /*07e0*/  @P6 LOP3.LUT R5, R5, R28, RZ, 0x3c, !PT ;  /* 0x0000001c05056212 */ /* 0x000fe400078e3cff */
[----:B------:R-:W-:Y:S02]  /*07f0*/  @P0 LOP3.LUT R4, R4, R27, RZ, 0x3c, !PT ;  /* 0x0000001b04040212 */ /* 0x000fe400078e3cff */
[----:B--2---:R-:W-:Y:S02]  /*0800*/  @P0 LOP3.LUT R5, R5, R26, RZ, 0x3c, !PT ;  /* 0x0000001a05050212 */ /* 0x004fe400078e3cff */
[----:B----4-:R-:W-:Y:S02]  /*0810*/  @P0 LOP3.LUT R3, R3, R24, RZ, 0x3c, !PT ;  /* 0x0000001803030212 */ /* 0x010fe400078e3cff */
[----:B---3--:R-:W-:Y:S02]  /*0820*/  @P0 LOP3.LUT R2, R2, R23, RZ, 0x3c, !PT ;  /* 0x0000001702020212 */ /* 0x008fe400078e3cff */
[----:B------:R-:W-:-:S13]  /*0830*/  R2P PR, R25.B1, 0x7f ;  /* 0x0000007f19007804 */ /* 0x000fda0000001000 */
[----:B------:R-:W2:Y:S04]  /*0840*/  @P0 LDG.E R23, desc[UR4][R10.64+0xa4] ;  /* 0x0000a4040a170981 */ /* 0x000ea8000c1e1900 */
[----:B------:R-:W3:Y:S04]  /*0850*/  @P0 LDG.E R24, desc[UR4][R10.64+0xa0] ;  /* 0x0000a0040a180981 */ /* 0x000ee8000c1e1900 */
[----:B------:R-:W4:Y:S04]  /*0860*/  @P0 LDG.E R26, desc[UR4][R10.64+0xa8] ;  /* 0x0000a8040a1a0981 */ /* 0x000f28000c1e1900 */
[----:B------:R-:W4:Y:S04]  /*0870*/  @P1 LDG.E R27, desc[UR4][R10.64+0xb8] ;  /* 0x0000b8040a1b1981 */ /* 0x000f28000c1e1900 */
[----:B------:R-:W4:Y:S01]  /*0880*/  @P2 LDG.E R28, desc[UR4][R10.64+0xc8] ;  /* 0x0000c8040a1c2981 */ /* 0x000f22000c1e1900 */
[----:B--2---:R-:W-:-:S03]  /*0890*/  @P0 LOP3.LUT R2, R2, R23, RZ, 0x3c, !PT ;  /* 0x0000001702020212 */ /* 0x004fc600078e3cff */
[----:B------:R-:W2:Y:S01]  /*08a0*/  @P0 LDG.E R23, desc[UR4][R10.64+0xac] ;  /* 0x0000ac040a170981 */ /* 0x000ea2000c1e1900 */
[----:B---3--:R-:W-:-:S03]  /*08b0*/  @P0 LOP3.LUT R17, R17, R24, RZ, 0x3c, !PT ;  /* 0x0000001811110212 */ /* 0x008fc600078e3cff */
[----:B------:R-:W3:Y:S01]  /*08c0*/  @P0 LDG.E R24, desc[UR4][R10.64+0xb0] ;  /* 0x0000b0040a180981 */ /* 0x000ee2000c1e1900 */
[----:B----4-:R-:W-:-:S03]  /*08d0*/  @P0 LOP3.LUT R3, R3, R26, RZ, 0x3c, !PT ;  /* 0x0000001a03030212 */ /* 0x010fc600078e3cff */
        /* <DEDUP_REMOVED lines=13> */
[----:B------:R-:W-:Y:S02]  /*09b0*/  @P1 LOP3.LUT R2, R2, R27, RZ, 0x3c, !PT ;  /* 0x0000001b02021212 */ /* 0x000fe400078e3cff */
[----:B------:R-:W-:Y:S02]  /*09c0*/  @P2 LOP3.LUT R17, R17, R28, RZ, 0x3c, !PT ;  /* 0x0000001c11112212 */ /* 0x000fe400078e3cff */
[----:B------:R-:W-:Y:S01]  /*09d0*/  LOP3.LUT P0, RZ, R25, 0x8000, RZ, 0xc0, !PT ;  /* 0x0000800019ff7812 */ /* 0x000fe2000780c0ff */
[----:B------:R-:W4:Y:S04]  /*09e0*/  @P4 LDG.E R28, desc[UR4][R10.64+0xf0] ;  /* 0x0000f0040a1c4981 */ /* 0x000f28000c1e1900 */
[----:B------:R-:W4:Y:S08]  /*09f0*/  @P2 LDG.E R25, desc[UR4][R10.64+0xd4] ;  /* 0x0000d4040a192981 */ /* 0x000f30000c1e1900 */
        /* <DEDUP_REMOVED lines=14> */
[----:B------:R-:W-:Y:S01]  /*0ae0*/  @P4 LOP3.LUT R17, R17, R28, RZ, 0x3c, !PT ;  /* 0x0000001c11114212 */ /* 0x000fe200078e3cff */
        /* <DEDUP_REMOVED lines=14> */
[----:B------:R-:W-:-:S03]  /*0bd0*/  @P4 LOP3.LUT R2, R2, R25, RZ, 0x3c, !PT ;  /* 0x0000001902024212 */ /* 0x000fc600078e3cff */
        /* <DEDUP_REMOVED lines=17> */
[----:B------:R-:W-:-:S05]  /*0cf0*/  VIADD R22, R22, 0x10 ;  /* 0x0000001016167836 */ /* 0x000fca0000000000 */
[----:B------:R-:W-:Y:S02]  /*0d00*/  ISETP.NE.AND P1, PT, R22, 0x20, PT ;  /* 0x000000201600780c */ /* 0x000fe40003f25270 */
[----:B------:R-:W-:Y:S02]  /*0d10*/  @P0 LOP3.LUT R17, R17, R28, RZ, 0x3c, !PT ;  /* 0x0000001c11110212 */ /* 0x000fe400078e3cff */
[----:B------:R-:W-:Y:S02]  /*0d20*/  @P0 LOP3.LUT R2, R2, R25, RZ, 0x3c, !PT ;  /* 0x0000001902020212 */ /* 0x000fe400078e3cff */
[----:B--2---:R-:W-:Y:S02]  /*0d30*/  @P6 LOP3.LUT R4, R4, R23, RZ, 0x3c, !PT ;  /* 0x0000001704046212 */ /* 0x004fe400078e3cff */
[----:B---3--:R-:W-:Y:S02]  /*0d40*/  @P0 LOP3.LUT R3, R3, R24, RZ, 0x3c, !PT ;  /* 0x0000001803030212 */ /* 0x008fe400078e3cff */
[----:B------:R-:W-:-:S02]  /*0d50*/  @P0 LOP3.LUT R4, R4, R27, RZ, 0x3c, !PT ;  /* 0x0000001b04040212 */ /* 0x000fc400078e3cff */
[----:B----4-:R-:W-:Y:S01]  /*0d60*/  @P0 LOP3.LUT R5, R5, R26, RZ, 0x3c, !PT ;  /* 0x0000001a05050212 */ /* 0x010fe200078e3cff */
[----:B------:R-:W-:Y:S06]  /*0d70*/  @P1 BRA `(.L_x_40) ;  /* 0xfffffff4004c1947 */ /* 0x000fec000383ffff */
[----:B------:R-:W-:-:S05]  /*0d80*/  VIADD R19, R19, 0x1 ;  /* 0x0000000113137836 */ /* 0x000fca0000000000 */
[----:B------:R-:W-:-:S13]  /*0d90*/  ISETP.NE.AND P0, PT, R19, 0x5, PT ;  /* 0x000000051300780c */ /* 0x000fda0003f05270 */
[----:B------:R-:W-:Y:S05]  /*0da0*/  @P0 BRA `(.L_x_41) ;  /* 0xfffffff400300947 */ /* 0x000fea000383ffff */
[----:B------:R1:W-:Y:S01]  /*0db0*/  STG.E.64 desc[UR4][R8.64+0x8], R2 ;  /* 0x0000080208007986 */ /* 0x0003e2000c101b04 */
[----:B------:R-:W-:-:S03]  /*0dc0*/  VIADD R18, R18, 0x1 ;  /* 0x0000000112127836 */ /* 0x000fc60000000000 */
[----:B------:R1:W-:Y:S02]  /*0dd0*/  STG.E.64 desc[UR4][R8.64+0x10], R4 ;  /* 0x0000100408007986 */ /* 0x0003e4000c101b04 */
[----:B------:R-:W-:Y:S02]  /*0de0*/  ISETP.GE.U32.AND P0, PT, R18, R15, PT ;  /* 0x0000000f1200720c */ /* 0x000fe40003f06070 */
[----:B------:R1:W-:Y:S11]  /*0df0*/  STG.E desc[UR4][R8.64+0x4], R17 ;  /* 0x0000041108007986 */ /* 0x0003f6000c101904 */
[----:B------:R-:W-:Y:S05]  /*0e00*/  @!P0 BRA `(.L_x_42) ;  /* 0xfffffff400088947 */ /* 0x000fea000383ffff */
.L_x_39:
[----:B------:R-:W-:Y:S05]  /*0e10*/  BSYNC.RECONVERGENT B1 ;  /* 0x0000000000017941 */ /* 0x000fea0003800200 */
.L_x_38:
[----:B------:R-:W-:Y:S01]  /*0e20*/  ISETP.GT.U32.AND P0, PT, R16, 0x3, PT ;  /* 0x000000031000780c */ /* 0x000fe20003f04070 */
[----:B------:R-:W-:Y:S01]  /*0e30*/  VIADD R14, R14, 0x1 ;  /* 0x000000010e0e7836 */ /* 0x000fe20000000000 */
[--C-:B------:R-:W-:Y:S02]  /*0e40*/  SHF.R.U64 R16, R16, 0x2, R13.reuse ;  /* 0x0000000210107819 */ /* 0x100fe4000000120d */
[----:B------:R-:W-:Y:S02]  /*0e50*/  ISETP.GT.U32.AND.EX P0, PT, R13, RZ, PT, P0 ;  /* 0x000000ff0d00720c */ /* 0x000fe40003f04100 */
[----:B------:R-:W-:-:S11]  /*0e60*/  SHF.R.U32.HI R13, RZ, 0x2, R13 ;  /* 0x00000002ff0d7819 */ /* 0x000fd6000001160d */
[----:B------:R-:W-:Y:S05]  /*0e70*/  @P0 BRA `(.L_x_43) ;  /* 0xfffffff000cc0947 */ /* 0x000fea000383ffff */
.L_x_37:
[----:B------:R-:W-:Y:S05]  /*0e80*/  BSYNC.RECONVERGENT B0 ;  /* 0x0000000000007941 */ /* 0x000fea0003800200 */
.L_x_36:
[----:B------:R-:W2:Y:S01]  /*0e90*/  LDCU.64 UR6, c[0x0][0x388] ;  /* 0x00007100ff0677ac */ /* 0x000ea20008000a00 */
[----:B------:R3:W-:Y:S04]  /*0ea0*/  STG.E.64 desc[UR4][R8.64+0x18], RZ ;  /* 0x000018ff08007986 */ /* 0x0007e8000c101b04 */
[----:B------:R3:W-:Y:S04]  /*0eb0*/  STG.E desc[UR4][R8.64+0x20], RZ ;  /* 0x000020ff08007986 */ /* 0x0007e8000c101904 */
[----:B------:R3:W-:Y:S01]  /*0ec0*/  STG.E.64 desc[UR4][R8.64+0x28], RZ ;  /* 0x000028ff08007986 */ /* 0x0007e2000c101b04 */
[----:B--2---:R-:W-:-:S04]  /*0ed0*/  ISETP.GE.AND P0, PT, R12, UR6, PT ;  /* 0x000000060c007c0c */ /* 0x004fc8000bf06270 */
[----:B------:R-:W-:-:S13]  /*0ee0*/  ISETP.GE.OR P0, PT, R0, UR7, P0 ;  /* 0x0000000700007c0c */ /* 0x000fda0008706670 */
[----:B---3--:R-:W-:Y:S05]  /*0ef0*/  @P0 EXIT ;  /* 0x000000000000094d */ /* 0x008fea0003800000 */
[----:B01----:R-:W0:Y:S01]  /*0f00*/  LDC.64 R2, c[0x0][0x380] ;  /* 0x0000e000ff027b82 */ /* 0x003e220000000a00 */
[----:B------:R-:W-:-:S04]  /*0f10*/  IMAD R5, R12, UR7, RZ ;  /* 0x000000070c057c24 */ /* 0x000fc8000f8e02ff */
[----:B------:R-:W-:-:S04]  /*0f20*/  IMAD.IADD R7, R0, 0x1, R5 ;  /* 0x0000000100077824 */ /* 0x000fc800078e0205 */
[----:B0-----:R-:W-:-:S05]  /*0f30*/  IMAD.WIDE R2, R7, 0x4, R2 ;  /* 0x0000000407027825 */ /* 0x001fca00078e0202 */
[----:B------:R-:W2:Y:S02]  /*0f40*/  LDG.E R0, desc[UR4][R2.64] ;  /* 0x0000000402007981 */ /* 0x000ea4000c1e1900 */
[----:B--2---:R-:W-:-:S13]  /*0f50*/  ISETP.NE.AND P0, PT, R0, RZ, PT ;  /* 0x000000ff0000720c */ /* 0x004fda0003f05270 */
[----:B------:R-:W-:Y:S05]  /*0f60*/  @P0 EXIT ;  /* 0x000000000000094d */ /* 0x000fea0003800000 */
[----:B------:R-:W-:Y:S01]  /*0f70*/  IMAD.WIDE R8, R5, 0x30, R8 ;  /* 0x0000003005087825 */ /* 0x000fe200078e0208 */
[----:B------:R-:W0:Y:S04]  /*0f80*/  LDCU UR6, c[0x0][0x390] ;  /* 0x00007200ff0677ac */ /* 0x000e280008000800 */
[----:B------:R-:W2:Y:S04]  /*0f90*/  LDG.E.64 R10, desc[UR4][R8.64] ;  /* 0x00000004080a7981 */ /* 0x000ea8000c1e1b00 */
[----:B------:R-:W3:Y:S04]  /*0fa0*/  LDG.E.64 R4, desc[UR4][R8.64+0x10] ;  /* 0x0000100408047981 */ /* 0x000ee8000c1e1b00 */
[----:B------:R-:W4:Y:S01]  /*0fb0*/  LDG.E.64 R6, desc[UR4][R8.64+0x8] ;  /* 0x0000080408067981 */ /* 0x000f22000c1e1b00 */
[----:B0-----:R-:W0:Y:S01]  /*0fc0*/  I2F.U32.RP R14, UR6 ;  /* 0x00000006000e7d06 */ /* 0x001e220008209000 */
[----:B------:R-:W-:-:S07]  /*0fd0*/  ISETP.NE.U32.AND P1, PT, RZ, UR6, PT ;  /* 0x00000006ff007c0c */ /* 0x000fce000bf25070 */
[----:B0-----:R-:W0:Y:S02]  /*0fe0*/  MUFU.RCP R14, R14 ;  /* 0x0000000e000e7308 */ /* 0x001e240000001000 */
[----:B0-----:R-:W-:-:S06]  /*0ff0*/  VIADD R13, R14, 0xffffffe ;  /* 0x0ffffffe0e0d7836 */ /* 0x001fcc0000000000 */
[----:B------:R-:W0:Y:S02]  /*1000*/  F2I.FTZ.U32.TRUNC.NTZ R13, R13 ;  /* 0x0000000d000d7305 */ /* 0x000e24000021f000 */
[----:B0-----:R-:W-:Y:S01]  /*1010*/  IMAD.MOV R15, RZ, RZ, -R13 ;  /* 0x000000ffff0f7224 */ /* 0x001fe200078e0a0d */
[----:B--2---:R-:W-:Y:S01]  /*1020*/  SHF.R.U32.HI R0, RZ, 0x2, R11 ;  /* 0x00000002ff007819 */ /* 0x004fe2000001160b */
[----:B------:R-:W-:-:S03]  /*1030*/  VIADD R10, R10, 0x587c5 ;  /* 0x000587c50a0a7836 */ /* 0x000fc60000000000 */
[----:B------:R-:W-:Y:S01]  /*1040*/  LOP3.LUT R0, R0, R11, RZ, 0x3c, !PT ;  /* 0x0000000b00007212 */ /* 0x000fe200078e3cff */
[----:B---3--:R-:W-:Y:S02]  /*1050*/  IMAD.SHL.U32 R11, R5, 0x10, RZ ;  /* 0x00000010050b7824 */ /* 0x008fe400078e00ff */
[----:B------:R-:W-:Y:S02]  /*1060*/  IMAD.MOV.U32 R14, RZ, RZ, R5 ;  /* 0x000000ffff0e7224 */ /* 0x000fe400078e0005 */
[----:B------:R-:W-:-:S05]  /*1070*/  IMAD.SHL.U32 R12, R0, 0x2, RZ ;  /* 0x00000002000c7824 */ /* 0x000fca00078e00ff */
[----:B------:R-:W-:Y:S01]  /*1080*/  LOP3.LUT R12, R0, R12, R11, 0x96, !PT ;  /* 0x0000000c000c7212 */ /* 0x000fe200078e960b */
[----:B------:R-:W-:-:S03]  /*1090*/  IMAD R11, R15, UR6, RZ ;  /* 0x000000060f0b7c24 */ /* 0x000fc6000f8e02ff */
[----:B------:R-:W-:Y:S01]  /*10a0*/  LOP3.LUT R15, R12, R5, RZ, 0x3c, !PT ;  /* 0x000000050c0f7212 */ /* 0x000fe200078e3cff */
[----:B------:R-:W-:-:S04]  /*10b0*/  IMAD.MOV.U32 R12, RZ, RZ, RZ ;  /* 0x000000ffff0c7224 */ /* 0x000fc800078e00ff */
[----:B------:R-:W-:Y:S01]  /*10c0*/  IMAD.HI.U32 R13, R13, R11, R12 ;  /* 0x0000000b0d0d7227 */ /* 0x000fe200078e000c */
[----:B------:R-:W-:Y:S03]  /*10d0*/  STG.E.64 desc[UR4][R8.64+0x10], R14 ;  /* 0x0000100e08007986 */ /* 0x000fe6000c101b04 */
[----:B------:R-:W-:Y:S02]  /*10e0*/  IMAD.IADD R0, R15, 0x1, R10 ;  /* 0x000000010f007824 */ /* 0x000fe400078e020a */
[----:B----4-:R-:W-:Y:S02]  /*10f0*/  IMAD.MOV.U32 R12, RZ, RZ, R7 ;  /* 0x000000ffff0c7224 */ /* 0x010fe400078e0007 */
[----:B------:R-:W-:-:S04]  /*1100*/  IMAD.HI.U32 R13, R13, R0, RZ ;  /* 0x000000000d0d7227 */ /* 0x000fc800078e00ff */
[----:B------:R-:W-:Y:S02]  /*1110*/  IMAD.MOV R13, RZ, RZ, -R13 ;  /* 0x000000ffff0d7224 */ /* 0x000fe400078e0a0d */
[----:B------:R-:W-:Y:S02]  /*1120*/  IMAD.MOV.U32 R11, RZ, RZ, R6 ;  /* 0x000000ffff0b7224 */ /* 0x000fe400078e0006 */
[----:B------:R-:W-:Y:S02]  /*1130*/  IMAD R0, R13, UR6, R0 ;  /* 0x000000060d007c24 */ /* 0x000fe4000f8e0200 */
[----:B------:R-:W-:Y:S01]  /*1140*/  IMAD.MOV.U32 R13, RZ, RZ, R4 ;  /* 0x000000ffff0d7224 */ /* 0x000fe200078e0004 */
[----:B------:R-:W-:Y:S02]  /*1150*/  STG.E.64 desc[UR4][R8.64], R10 ;  /* 0x0000000a08007986 */ /* 0x000fe4000c101b04 */
[C---:B------:R-:W-:Y:S02]  /*1160*/  ISETP.GE.U32.AND P0, PT, R0.reuse, UR6, PT ;  /* 0x0000000600007c0c */ /* 0x040fe4000bf06070 */
[----:B------:R-:W-:Y:S11]  /*1170*/  STG.E.64 desc[UR4][R8.64+0x8], R12 ;  /* 0x0000080c08007986 */ /* 0x000ff6000c101b04 */
[----:B------:R-:W-:-:S05]  /*1180*/  @P0 VIADD R0, R0, -UR6 ;  /* 0x8000000600000c36 */ /* 0x000fca0008000000 */
[----:B------:R-:W-:-:S13]  /*1190*/  ISETP.GE.U32.AND P0, PT, R0, UR6, PT ;  /* 0x0000000600007c0c */ /* 0x000fda000bf06070 */
[----:B------:R-:W-:Y:S01]  /*11a0*/  @P0 VIADD R0, R0, -UR6 ;  /* 0x8000000600000c36 */ /* 0x000fe20008000000 */
[----:B------:R-:W-:-:S05]  /*11b0*/  @!P1 LOP3.LUT R0, RZ, UR6, RZ, 0x33, !PT ;  /* 0x00000006ff009c12 */ /* 0x000fca000f8e33ff */
[----:B------:R-:W-:-:S05]  /*11c0*/  VIADD R5, R0, 0x1 ;  /* 0x0000000100057836 */ /* 0x000fca0000000000 */
[----:B------:R-:W-:Y:S01]  /*11d0*/  STG.E desc[UR4][R2.64], R5 ;  /* 0x0000000502007986 */ /* 0x000fe2000c101904 */
[----:B------:R-:W-:Y:S05]  /*11e0*/  EXIT ;  /* 0x000000000000794d */ /* 0x000fea0003800000 */
.L_x_44:
        /* <DEDUP_REMOVED lines=9> */
.L_x_50:


//--------------------- .nv.global.init           --------------------------
	.section	.nv.global.init,"aw",@progbits
	.align	4
.nv.global.init:
	.type		mrg32k3aM1SubSeq,@object
	.size		mrg32k3aM1SubSeq,(mrg32k3aM2SubSeq - mrg32k3aM1SubSeq)
mrg32k3aM1SubSeq:
        /*0000*/ 	.byte	0x0b, 0xcc, 0xee, 0x04, 0x73, 0x29, 0x8b, 0x6f, 0xf6, 0x53, 0x03, 0xf6, 0x23, 0xf6, 0xea, 0xda
        /* <DEDUP_REMOVED lines=125> */
	.type		mrg32k3aM2SubSeq,@object
	.size		mrg32k3aM2SubSeq,(mrg32k3aM1 - mrg32k3aM2SubSeq)
mrg32k3aM2SubSeq:
        /* <DEDUP_REMOVED lines=126> */
	.type		mrg32k3aM1,@object
	.size		mrg32k3aM1,(mrg32k3aM1Seq - mrg32k3aM1)
mrg32k3aM1:
        /* <DEDUP_REMOVED lines=144> */
	.type		mrg32k3aM1Seq,@object
	.size		mrg32k3aM1Seq,(mrg32k3aM2 - mrg32k3aM1Seq)
mrg32k3aM1Seq:
        /* <DEDUP_REMOVED lines=144> */
	.type		mrg32k3aM2,@object
	.size		mrg32k3aM2,(mrg32k3aM2Seq - mrg32k3aM2)
mrg32k3aM2:
        /* <DEDUP_REMOVED lines=144> */
	.type		mrg32k3aM2Seq,@object
	.size		mrg32k3aM2Seq,(precalc_xorwow_matrix - mrg32k3aM2Seq)
mrg32k3aM2Seq:
        /* <DEDUP_REMOVED lines=144> */
	.type		precalc_xorwow_matrix,@object
	.size		precalc_xorwow_matrix,(precalc_xorwow_offset_matrix - precalc_xorwow_matrix)
precalc_xorwow_matrix:
        /* <DEDUP_REMOVED lines=6400> */
	.type		precalc_xorwow_offset_matrix,@object
	.size		precalc_xorwow_offset_matrix,(.L_1 - precalc_xorwow_offset_matrix)
precalc_xorwow_offset_matrix:
        /* <DEDUP_REMOVED lines=6400> */
.L_1:


//--------------------- .nv.shared.reserved.0     --------------------------
	.section	.nv.shared.reserved.0,"aw",@nobits
	.weak		__nv_reservedSMEM_offset_0_alias
	.size		__nv_reservedSMEM_offset_0_alias, 0, 64
	.other		__nv_reservedSMEM_offset_0_alias,@"STO_CUDA_RESERVED_SHARED STV_DEFAULT"
__nv_reservedSMEM_offset_0_alias:
	.zero		0
	.zero		64


//--------------------- .nv.shared._Z15eliminarBloquesPiiiii --------------------------
	.section	.nv.shared._Z15eliminarBloquesPiiiii,"aw",@nobits
	.sectionflags	@""
	.align	4
.nv.shared._Z15eliminarBloquesPiiiii:
	.zero		1028


//--------------------- .nv.constant0._Z16dejarCaerBloquesPiii --------------------------
	.section	.nv.constant0._Z16dejarCaerBloquesPiii,"a",@progbits
	.sectionflags	@""
	.align	4
.nv.constant0._Z16dejarCaerBloquesPiii:
	.zero		912


//--------------------- .nv.constant0._Z10activarTNTPiiiii --------------------------
	.section	.nv.constant0._Z10activarTNTPiiiii,"a",@progbits
	.sectionflags	@""
	.align	4
.nv.constant0._Z10activarTNTPiiiii:
	.zero		920


//--------------------- .nv.constant0._Z19activarRompecabezasPiiii --------------------------
	.section	.nv.constant0._Z19activarRompecabezasPiiii,"a",@progbits
	.sectionflags	@""
	.align	4
.nv.constant0._Z19activarRompecabezasPiiii:
	.zero		916


//--------------------- .nv.constant0._Z12activarBombaPiibii --------------------------
	.section	.nv.constant0._Z12activarBombaPiibii,"a",@progbits
	.sectionflags	@""
	.align	4
.nv.constant0._Z12activarBombaPiibii:
	.zero		920


//--------------------- .nv.constant0._Z15eliminarBloquesPiiiii --------------------------
	.section	.nv.constant0._Z15eliminarBloquesPiiiii,"a",@progbits
	.sectionflags	@""
	.align	4
.nv.constant0._Z15eliminarBloquesPiiiii:
	.zero		920


//--------------------- .nv.constant0._Z15rellenarTableroPiiiiP17curandStateXORWOW --------------------------
	.section	.nv.constant0._Z15rellenarTableroPiiiiP17curandStateXORWOW,"a",@progbits
	.sectionflags	@""
	.align	4
.nv.constant0._Z15rellenarTableroPiiiiP17curandStateXORWOW:
	.zero		928


//--------------------- SYMBOLS --------------------------

	.type		.nv.reservedSmem.offset0,@object
	.size		.nv.reservedSmem.offset0,0x4
	.type		.nv.reservedSmem.cap,@object
	.size		.nv.reservedSmem.cap,0x4
